	.target	sm_100a

	.elftype	@"ET_EXEC"


//--------------------- .note.nv.tkinfo           --------------------------
	.section	.note.nv.tkinfo,"",@"SHT_NOTE"
	.sectionflags	@"SHF_NOTE_NV_TKINFO"
	.tkinfo
        /*0018*/ 	.word	0x00000002
        /*0030*/ 	.string	""
        /*0030*/ 	.string	"ptxas"
        /*0030*/ 	.string	"Cuda compilation tools, release 13.0, V13.0.88"
        /*0030*/ 	.string	"Build cuda_13.0.r13.0/compiler.36424714_0"
        /*0030*/ 	.string	"-arch sm_100a -m 64 "



//--------------------- .note.nv.cuinfo           --------------------------
	.section	.note.nv.cuinfo,"",@"SHT_NOTE"
	.sectionflags	@"SHF_NOTE_NV_CUINFO"
        /*0018*/ 	.short	0x0002
        /*001a*/ 	.short	0x0064
        /*001c*/ 	.short	0x0082
	.zero		2


//--------------------- .nv.info                  --------------------------
	.section	.nv.info,"",@"SHT_CUDA_INFO"
	.align	4


	//----- nvinfo : EIATTR_REGCOUNT
	.align		4
        /*0000*/ 	.byte	0x04, 0x2f
        /*0002*/ 	.short	(.L_19 - .L_18)
	.align		4
.L_18:
        /*0004*/ 	.word	index@(_ZN7cutlass13device_kernelINS_4gemm6kernel13GemmUniversalIN4cute5tupleIJiiiiEEENS1_10collective13CollectiveMmaINS1_35MainloopSm100TmaUmmaWarpSpecializedILi3ELi2ELi4ENS5_IJNS4_1CILi1EEENSA_ILi2EEESB_EEEEENS5_IJNSA_ILi64EEENSA_ILi256EEENSA_ILi32EEEEEENS_10bfloat16_tENS5_IJlSB_lEEESJ_SK_NS4_8TiledMMAINS4_8MMA_AtomIJNS4_20SM100_MMA_F16BF16_SSISJ_SJ_fLi64ELi256ELNS4_4UMMA5MajorE0ELSP_0ELNSO_7ScaleInE0ELSQ_0EEEEEENS4_6LayoutINS5_IJSB_SB_SB_EEENS5_IJNSA_ILi0EEESV_SV_EEEEENS5_IJNS4_10UnderscoreESY_SY_EEEEENS4_23SM90_TMA_LOAD_MULTICASTENS4_14ComposedLayoutINS4_7SwizzleILi2ELi4ELi3EEENS4_18smem_ptr_flag_bitsILi16EEENST_INS5_IJNSA_ILi8EEESH_EEENS5_IJSH_SB_EEEEEEEvNS4_8identityENS4_13SM90_TMA_LOADES1B_vS1C_EENS_8epilogue10collective18CollectiveEpilogueINS1F_23Sm100TmaWarpSpecializedILi4ELi2ELi32ELb1ELb0EEEJSI_NS5_IJNST_ISF_SB_EES1K_EEESJ_SK_SJ_SK_NS1F_6fusion15FusionCallbacksIS1J_NS1M_17LinearCombinationISJ_fSJ_fLNS_15FloatRoundStyleE2EEESI_S1L_JEEENS4_5SM1004TMEM4LOAD26SM100_TMEM_LOAD_16dp256b8xES1D_NS12_INS13_ILi3ELi4ELi3EEES16_NST_INS5_IJS17_SF_EEENS5_IJSF_SB_EEEEEEENS4_17SM75_U32x4_LDSM_NENS4_14SM90_TMA_STOREES20_NS4_17SM90_U32x4_STSM_NENS4_39AutoVectorizingCopyWithAssumedAlignmentILi128EEEEEEvvEEEEvNT_6ParamsE)
        /*0008*/ 	.word	0x0000007a


	//----- nvinfo : EIATTR_FRAME_SIZE
	.align		4
.L_19:
        /*000c*/ 	.byte	0x04, 0x11
        /*000e*/ 	.short	(.L_21 - .L_20)
	.align		4
.L_20:
        /*0010*/ 	.word	index@($__internal_2_$__cuda_sm10x_tcgen05_guardrail_trap_unallocated_columns_being_dealloced)
        /*0014*/ 	.word	0x00000000


	//----- nvinfo : EIATTR_FRAME_SIZE
	.align		4
.L_21:
        /*0018*/ 	.byte	0x04, 0x11
        /*001a*/ 	.short	(.L_23 - .L_22)
	.align		4
.L_22:
        /*001c*/ 	.word	index@($__internal_1_$__cuda_sm10x_tcgen05_guardrail_trap_phase_invalid_during_alloc)
        /*0020*/ 	.word	0x00000000


	//----- nvinfo : EIATTR_FRAME_SIZE
	.align		4
.L_23:
        /*0024*/ 	.byte	0x04, 0x11
        /*0026*/ 	.short	(.L_25 - .L_24)
	.align		4
.L_24:
        /*0028*/ 	.word	index@($__internal_0_$__cuda_sm10x_tcgen05_guardrail_trap_col_being_dealloced_not_returned_by_alloc)
        /*002c*/ 	.word	0x00000000


	//----- nvinfo : EIATTR_FRAME_SIZE
	.align		4
.L_25:
        /*0030*/ 	.byte	0x04, 0x11
        /*0032*/ 	.short	(.L_27 - .L_26)
	.align		4
.L_26:
        /*0034*/ 	.word	index@(_ZN7cutlass13device_kernelINS_4gemm6kernel13GemmUniversalIN4cute5tupleIJiiiiEEENS1_10collective13CollectiveMmaINS1_35MainloopSm100TmaUmmaWarpSpecializedILi3ELi2ELi4ENS5_IJNS4_1CILi1EEENSA_ILi2EEESB_EEEEENS5_IJNSA_ILi64EEENSA_ILi256EEENSA_ILi32EEEEEENS_10bfloat16_tENS5_IJlSB_lEEESJ_SK_NS4_8TiledMMAINS4_8MMA_AtomIJNS4_20SM100_MMA_F16BF16_SSISJ_SJ_fLi64ELi256ELNS4_4UMMA5MajorE0ELSP_0ELNSO_7ScaleInE0ELSQ_0EEEEEENS4_6LayoutINS5_IJSB_SB_SB_EEENS5_IJNSA_ILi0EEESV_SV_EEEEENS5_IJNS4_10UnderscoreESY_SY_EEEEENS4_23SM90_TMA_LOAD_MULTICASTENS4_14ComposedLayoutINS4_7SwizzleILi2ELi4ELi3EEENS4_18smem_ptr_flag_bitsILi16EEENST_INS5_IJNSA_ILi8EEESH_EEENS5_IJSH_SB_EEEEEEEvNS4_8identityENS4_13SM90_TMA_LOADES1B_vS1C_EENS_8epilogue10collective18CollectiveEpilogueINS1F_23Sm100TmaWarpSpecializedILi4ELi2ELi32ELb1ELb0EEEJSI_NS5_IJNST_ISF_SB_EES1K_EEESJ_SK_SJ_SK_NS1F_6fusion15FusionCallbacksIS1J_NS1M_17LinearCombinationISJ_fSJ_fLNS_15FloatRoundStyleE2EEESI_S1L_JEEENS4_5SM1004TMEM4LOAD26SM100_TMEM_LOAD_16dp256b8xES1D_NS12_INS13_ILi3ELi4ELi3EEES16_NST_INS5_IJS17_SF_EEENS5_IJSF_SB_EEEEEEENS4_17SM75_U32x4_LDSM_NENS4_14SM90_TMA_STOREES20_NS4_17SM90_U32x4_STSM_NENS4_39AutoVectorizingCopyWithAssumedAlignmentILi128EEEEEEvvEEEEvNT_6ParamsE)
        /*0038*/ 	.word	0x00000000


	//----- nvinfo : EIATTR_MIN_STACK_SIZE
	.align		4
.L_27:
        /*003c*/ 	.byte	0x04, 0x12
        /*003e*/ 	.short	(.L_29 - .L_28)
	.align		4
.L_28:
        /*0040*/ 	.word	index@(_ZN7cutlass13device_kernelINS_4gemm6kernel13GemmUniversalIN4cute5tupleIJiiiiEEENS1_10collective13CollectiveMmaINS1_35MainloopSm100TmaUmmaWarpSpecializedILi3ELi2ELi4ENS5_IJNS4_1CILi1EEENSA_ILi2EEESB_EEEEENS5_IJNSA_ILi64EEENSA_ILi256EEENSA_ILi32EEEEEENS_10bfloat16_tENS5_IJlSB_lEEESJ_SK_NS4_8TiledMMAINS4_8MMA_AtomIJNS4_20SM100_MMA_F16BF16_SSISJ_SJ_fLi64ELi256ELNS4_4UMMA5MajorE0ELSP_0ELNSO_7ScaleInE0ELSQ_0EEEEEENS4_6LayoutINS5_IJSB_SB_SB_EEENS5_IJNSA_ILi0EEESV_SV_EEEEENS5_IJNS4_10UnderscoreESY_SY_EEEEENS4_23SM90_TMA_LOAD_MULTICASTENS4_14ComposedLayoutINS4_7SwizzleILi2ELi4ELi3EEENS4_18smem_ptr_flag_bitsILi16EEENST_INS5_IJNSA_ILi8EEESH_EEENS5_IJSH_SB_EEEEEEEvNS4_8identityENS4_13SM90_TMA_LOADES1B_vS1C_EENS_8epilogue10collective18CollectiveEpilogueINS1F_23Sm100TmaWarpSpecializedILi4ELi2ELi32ELb1ELb0EEEJSI_NS5_IJNST_ISF_SB_EES1K_EEESJ_SK_SJ_SK_NS1F_6fusion15FusionCallbacksIS1J_NS1M_17LinearCombinationISJ_fSJ_fLNS_15FloatRoundStyleE2EEESI_S1L_JEEENS4_5SM1004TMEM4LOAD26SM100_TMEM_LOAD_16dp256b8xES1D_NS12_INS13_ILi3ELi4ELi3EEES16_NST_INS5_IJS17_SF_EEENS5_IJSF_SB_EEEEEEENS4_17SM75_U32x4_LDSM_NENS4_14SM90_TMA_STOREES20_NS4_17SM90_U32x4_STSM_NENS4_39AutoVectorizingCopyWithAssumedAlignmentILi128EEEEEEvvEEEEvNT_6ParamsE)
        /*0044*/ 	.word	0x00000000
.L_29:


//--------------------- .nv.compat                --------------------------
	.section	.nv.compat,"",@"SHT_CUDA_COMPAT_INFO"
	.align	4
        /*0000*/ 	.byte	0x02, 0x09, 0x01, 0x00, 0x02, 0x02, 0x02, 0x00, 0x02, 0x05, 0x05, 0x00, 0x03, 0x07, 0x01, 0x01
        /*0010*/ 	.byte	0x02, 0x03, 0x01, 0x00, 0x02, 0x06, 0x01, 0x00, 0x04, 0x0b, 0x08, 0x00, 0x09, 0x00, 0x00, 0x00
        /*0020*/ 	.byte	0x00, 0x00, 0x00, 0x00


//--------------------- .nv.info._ZN7cutlass13device_kernelINS_4gemm6kernel13GemmUniversalIN4cute5tupleIJiiiiEEENS1_10collective13CollectiveMmaINS1_35MainloopSm100TmaUmmaWarpSpecializedILi3ELi2ELi4ENS5_IJNS4_1CILi1EEENSA_ILi2EEESB_EEEEENS5_IJNSA_ILi64EEENSA_ILi256EEENSA_ILi32EEEEEENS_10bfloat16_tENS5_IJlSB_lEEESJ_SK_NS4_8TiledMMAINS4_8MMA_AtomIJNS4_20SM100_MMA_F16BF16_SSISJ_SJ_fLi64ELi256ELNS4_4UMMA5MajorE0ELSP_0ELNSO_7ScaleInE0ELSQ_0EEEEEENS4_6LayoutINS5_IJSB_SB_SB_EEENS5_IJNSA_ILi0EEESV_SV_EEEEENS5_IJNS4_10UnderscoreESY_SY_EEEEENS4_23SM90_TMA_LOAD_MULTICASTENS4_14ComposedLayoutINS4_7SwizzleILi2ELi4ELi3EEENS4_18smem_ptr_flag_bitsILi16EEENST_INS5_IJNSA_ILi8EEESH_EEENS5_IJSH_SB_EEEEEEEvNS4_8identityENS4_13SM90_TMA_LOADES1B_vS1C_EENS_8epilogue10collective18CollectiveEpilogueINS1F_23Sm100TmaWarpSpecializedILi4ELi2ELi32ELb1ELb0EEEJSI_NS5_IJNST_ISF_SB_EES1K_EEESJ_SK_SJ_SK_NS1F_6fusion15FusionCallbacksIS1J_NS1M_17LinearCombinationISJ_fSJ_fLNS_15FloatRoundStyleE2EEESI_S1L_JEEENS4_5SM1004TMEM4LOAD26SM100_TMEM_LOAD_16dp256b8xES1D_NS12_INS13_ILi3ELi4ELi3EEES16_NST_INS5_IJS17_SF_EEENS5_IJSF_SB_EEEEEEENS4_17SM75_U32x4_LDSM_NENS4_14SM90_TMA_STOREES20_NS4_17SM90_U32x4_STSM_NENS4_39AutoVectorizingCopyWithAssumedAlignmentILi128EEEEEEvvEEEEvNT_6ParamsE --------------------------
	.section	.nv.info._ZN7cutlass13device_kernelINS_4gemm6kernel13GemmUniversalIN4cute5tupleIJiiiiEEENS1_10collective13CollectiveMmaINS1_35MainloopSm100TmaUmmaWarpSpecializedILi3ELi2ELi4ENS5_IJNS4_1CILi1EEENSA_ILi2EEESB_EEEEENS5_IJNSA_ILi64EEENSA_ILi256EEENSA_ILi32EEEEEENS_10bfloat16_tENS5_IJlSB_lEEESJ_SK_NS4_8TiledMMAINS4_8MMA_AtomIJNS4_20SM100_MMA_F16BF16_SSISJ_SJ_fLi64ELi256ELNS4_4UMMA5MajorE0ELSP_0ELNSO_7ScaleInE0ELSQ_0EEEEEENS4_6LayoutINS5_IJSB_SB_SB_EEENS5_IJNSA_ILi0EEESV_SV_EEEEENS5_IJNS4_10UnderscoreESY_SY_EEEEENS4_23SM90_TMA_LOAD_MULTICASTENS4_14ComposedLayoutINS4_7SwizzleILi2ELi4ELi3EEENS4_18smem_ptr_flag_bitsILi16EEENST_INS5_IJNSA_ILi8EEESH_EEENS5_IJSH_SB_EEEEEEEvNS4_8identityENS4_13SM90_TMA_LOADES1B_vS1C_EENS_8epilogue10collective18CollectiveEpilogueINS1F_23Sm100TmaWarpSpecializedILi4ELi2ELi32ELb1ELb0EEEJSI_NS5_IJNST_ISF_SB_EES1K_EEESJ_SK_SJ_SK_NS1F_6fusion15FusionCallbacksIS1J_NS1M_17LinearCombinationISJ_fSJ_fLNS_15FloatRoundStyleE2EEESI_S1L_JEEENS4_5SM1004TMEM4LOAD26SM100_TMEM_LOAD_16dp256b8xES1D_NS12_INS13_ILi3ELi4ELi3EEES16_NST_INS5_IJS17_SF_EEENS5_IJSF_SB_EEEEEEENS4_17SM75_U32x4_LDSM_NENS4_14SM90_TMA_STOREES20_NS4_17SM90_U32x4_STSM_NENS4_39AutoVectorizingCopyWithAssumedAlignmentILi128EEEEEEvvEEEEvNT_6ParamsE,"",@"SHT_CUDA_INFO"
	.sectionflags	@""
	.align	4


	//----- nvinfo : EIATTR_CUDA_API_VERSION
	.align		4
        /*0000*/ 	.byte	0x04, 0x37
        /*0002*/ 	.short	(.L_31 - .L_30)
.L_30:
        /*0004*/ 	.word	0x00000082


	//----- nvinfo : EIATTR_KPARAM_INFO
	.align		4
.L_31:
        /*0008*/ 	.byte	0x04, 0x17
        /*000a*/ 	.short	(.L_33 - .L_32)
.L_32:
        /*000c*/ 	.word	0x00000000
        /*0010*/ 	.short	0x0000
        /*0012*/ 	.short	0x0000
        /*0014*/ 	.byte	0x00, 0xf0, 0x01, 0x20


	//----- nvinfo : EIATTR_AT_ENTRY_FRAGMENTS
	.align		4
.L_33:
        /*0018*/ 	.byte	0x04, 0x4f
        /*001a*/ 	.short	(.L_35 - .L_34)


	//   ....[0]....
.L_34:
        /*001c*/ 	.word	0x00000006


	//----- nvinfo : EIATTR_RESERVED_SMEM_USED
	.align		4
.L_35:
        /*0020*/ 	.byte	0x01, 0x41
	.zero		2


	//----- nvinfo : EIATTR_SPARSE_MMA_MASK
	.align		4
        /*0024*/ 	.byte	0x03, 0x50
        /*0026*/ 	.short	0x0000


	//----- nvinfo : EIATTR_TCGEN05_1CTA_USED
	.align		4
        /*0028*/ 	.byte	0x01, 0x51
	.zero		2


	//----- nvinfo : EIATTR_MAXREG_COUNT
	.align		4
        /*002c*/ 	.byte	0x03, 0x1b
        /*002e*/ 	.short	0x00ff


	//----- nvinfo : EIATTR_NUM_BARRIERS
	.align		4
        /*0030*/ 	.byte	0x02, 0x4c
        /*0032*/ 	.byte	0x07
	.zero		1


	//----- nvinfo : EIATTR_EXTERNS
	.align		4
        /*0034*/ 	.byte	0x04, 0x0f
        /*0036*/ 	.short	(.L_37 - .L_36)


	//   ....[0]....
	.align		4
.L_36:
        /*0038*/ 	.word	index@(__assertfail)


	//----- nvinfo : EIATTR_MERCURY_ISA_VERSION
	.align		4
.L_37:
        /*003c*/ 	.byte	0x03, 0x5f
        /*003e*/ 	.short	0x0101


	//----- nvinfo : EIATTR_INT_WARP_WIDE_INSTR_OFFSETS
	.align		4
        /*0040*/ 	.byte	0x04, 0x31
        /*0042*/ 	.short	(.L_39 - .L_38)


	//   ....[0]....
.L_38:
        /*0044*/ 	.word	0x00003bb0


	//   ....[1]....
        /*0048*/ 	.word	0x00003bd0


	//   ....[2]....
        /*004c*/ 	.word	0x00003c00


	//   ....[3]....
        /*0050*/ 	.word	0x00004780


	//   ....[4]....
        /*0054*/ 	.word	0x000047f0


	//   ....[5]....
        /*0058*/ 	.word	0x000048c0


	//   ....[6]....
        /*005c*/ 	.word	0x00004940


	//   ....[7]....
        /*0060*/ 	.word	0x00004a30


	//   ....[8]....
        /*0064*/ 	.word	0x00004ab0


	//   ....[9]....
        /*0068*/ 	.word	0x00004b90


	//   ....[10]....
        /*006c*/ 	.word	0x00004c40


	//----- nvinfo : EIATTR_COOP_GROUP_MASK_REGIDS
	.align		4
.L_39:
        /*0070*/ 	.byte	0x04, 0x29
        /*0072*/ 	.short	(.L_41 - .L_40)


	//   ....[0]....
.L_40:
        /*0074*/ 	.word	0xffffffff


	//   ....[1]....
        /*0078*/ 	.word	0xffffffff


	//   ....[2]....
        /*007c*/ 	.word	0xffffffff


	//   ....[3]....
        /*0080*/ 	.word	0xffffffff


	//   ....[4]....
        /*0084*/ 	.word	0xffffffff


	//   ....[5]....
        /*0088*/ 	.word	0xffffffff


	//   ....[6]....
        /*008c*/ 	.word	0xffffffff


	//   ....[7]....
        /*0090*/ 	.word	0xffffffff


	//   ....[8]....
        /*0094*/ 	.word	0xffffffff


	//   ....[9]....
        /*0098*/ 	.word	0xffffffff


	//   ....[10]....
        /*009c*/ 	.word	0xffffffff


	//   ....[11]....
        /*00a0*/ 	.word	0xffffffff


	//   ....[12]....
        /*00a4*/ 	.word	0xffffffff


	//   ....[13]....
        /*00a8*/ 	.word	0xffffffff


	//----- nvinfo : EIATTR_COOP_GROUP_INSTR_OFFSETS
	.align		4
.L_41:
        /*00ac*/ 	.byte	0x04, 0x28
        /*00ae*/ 	.short	(.L_43 - .L_42)


	//   ....[0]....
.L_42:
        /*00b0*/ 	.word	0x00000080


	//   ....[1]....
        /*00b4*/ 	.word	0x000004f0


	//   ....[2]....
        /*00b8*/ 	.word	0x00000680


	//   ....[3]....
        /*00bc*/ 	.word	0x00000820


	//   ....[4]....
        /*00c0*/ 	.word	0x00000920


	//   ....[5]....
        /*00c4*/ 	.word	0x00000a90


	//   ....[6]....
        /*00c8*/ 	.word	0x00000c30


	//   ....[7]....
        /*00cc*/ 	.word	0x00000de0


	//   ....[8]....
        /*00d0*/ 	.word	0x00002020


	//   ....[9]....
        /*00d4*/ 	.word	0x00002e80


	//   ....[10]....
        /*00d8*/ 	.word	0x00003090


	//   ....[11]....
        /*00dc*/ 	.word	0x000030c0


	//   ....[12]....
        /*00e0*/ 	.word	0x00003a90


	//   ....[13]....
        /*00e4*/ 	.word	0x00003cc0


	//----- nvinfo : EIATTR_VRC_CTA_INIT_COUNT
	.align		4
.L_43:
        /*00e8*/ 	.byte	0x02, 0x4a
        /*00ea*/ 	.byte	0x80
	.zero		1


	//----- nvinfo : EIATTR_SYSCALL_OFFSETS
	.align		4
        /*00ec*/ 	.byte	0x04, 0x46
        /*00ee*/ 	.short	(.L_45 - .L_44)


	//   ....[0]....
.L_44:
        /*00f0*/ 	.word	0x000058d0


	//   ....[1]....
        /*00f4*/ 	.word	0x000059c0


	//   ....[2]....
        /*00f8*/ 	.word	0x00006230


	//   ....[3]....
        /*00fc*/ 	.word	0x00006ef0


	//   ....[4]....
        /*0100*/ 	.word	0x00007b60


	//   ....[5]....
        /*0104*/ 	.word	0x000087c0


	//----- nvinfo : EIATTR_MBARRIER_INSTR_OFFSETS
	.align		4
.L_45:
        /*0108*/ 	.byte	0x04, 0x39
        /*010a*/ 	.short	(.L_47 - .L_46)


	//   ....[0]....
.L_46:
        /*010c*/ 	.word	0x00000610
        /*0110*/ 	.word	0x000000ff
        /*0114*/ 	.word	0x00000000
        /*0118*/ 	.short	0x0100
        /*011a*/ 	.byte	0x04
	.zero		1


	//   ....[1]....
        /*011c*/ 	.word	0x00000620
        /*0120*/ 	.word	0x000000ff
        /*0124*/ 	.word	0x00000018
        /*0128*/ 	.short	0x0100
        /*012a*/ 	.byte	0x04
	.zero		1


	//   ....[2]....
        /*012c*/ 	.word	0x00000630
        /*0130*/ 	.word	0x000000ff
        /*0134*/ 	.word	0x00000008
        /*0138*/ 	.short	0x0100
        /*013a*/ 	.byte	0x04
	.zero		1


	//   ....[3]....
        /*013c*/ 	.word	0x00000640
        /*0140*/ 	.word	0x000000ff
        /*0144*/ 	.word	0x00000020
        /*0148*/ 	.short	0x0100
        /*014a*/ 	.byte	0x04
	.zero		1


	//   ....[4]....
        /*014c*/ 	.word	0x00000650
        /*0150*/ 	.word	0x000000ff
        /*0154*/ 	.word	0x00000010
        /*0158*/ 	.short	0x0100
        /*015a*/ 	.byte	0x04
	.zero		1


	//   ....[5]....
        /*015c*/ 	.word	0x00000660
        /*0160*/ 	.word	0x000000ff
        /*0164*/ 	.word	0x00000028
        /*0168*/ 	.short	0x0100
        /*016a*/ 	.byte	0x04
	.zero		1


	//   ....[6]....
        /*016c*/ 	.word	0x00000790
        /*0170*/ 	.word	0x000000ff
        /*0174*/ 	.word	0x00000030
        /*0178*/ 	.short	0x0100
        /*017a*/ 	.byte	0x04
	.zero		1


	//   ....[7]....
        /*017c*/ 	.word	0x000007a0
        /*0180*/ 	.word	0x000000ff
        /*0184*/ 	.word	0x00000050
        /*0188*/ 	.short	0x0100
        /*018a*/ 	.byte	0x04
	.zero		1


	//   ....[8]....
        /*018c*/ 	.word	0x000007b0
        /*0190*/ 	.word	0x000000ff
        /*0194*/ 	.word	0x00000038
        /*0198*/ 	.short	0x0100
        /*019a*/ 	.byte	0x04
	.zero		1


	//   ....[9]....
        /*019c*/ 	.word	0x000007c0
        /*01a0*/ 	.word	0x000000ff
        /*01a4*/ 	.word	0x00000058
        /*01a8*/ 	.short	0x0100
        /*01aa*/ 	.byte	0x04
	.zero		1


	//   ....[10]....
        /*01ac*/ 	.word	0x000007d0
        /*01b0*/ 	.word	0x000000ff
        /*01b4*/ 	.word	0x00000040
        /*01b8*/ 	.short	0x0100
        /*01ba*/ 	.byte	0x04
	.zero		1


	//   ....[11]....
        /*01bc*/ 	.word	0x000007e0
        /*01c0*/ 	.word	0x000000ff
        /*01c4*/ 	.word	0x00000060
        /*01c8*/ 	.short	0x0100
        /*01ca*/ 	.byte	0x04
	.zero		1


	//   ....[12]....
        /*01cc*/ 	.word	0x000007f0
        /*01d0*/ 	.word	0x000000ff
        /*01d4*/ 	.word	0x00000048
        /*01d8*/ 	.short	0x0100
        /*01da*/ 	.byte	0x04
	.zero		1


	//   ....[13]....
        /*01dc*/ 	.word	0x00000800
        /*01e0*/ 	.word	0x000000ff
        /*01e4*/ 	.word	0x00000068
        /*01e8*/ 	.short	0x0100
        /*01ea*/ 	.byte	0x04
	.zero		1


	//   ....[14]....
        /*01ec*/ 	.word	0x000008f0
        /*01f0*/ 	.word	0x000000ff
        /*01f4*/ 	.word	0x00000070
        /*01f8*/ 	.short	0x0100
        /*01fa*/ 	.byte	0x06
	.zero		1


	//   ....[15]....
        /*01fc*/ 	.word	0x00000900
        /*0200*/ 	.word	0x000000ff
        /*0204*/ 	.word	0x00000078
        /*0208*/ 	.short	0x0100
        /*020a*/ 	.byte	0x06
	.zero		1


	//   ....[16]....
        /*020c*/ 	.word	0x00000a40
        /*0210*/ 	.word	0x000000ff
        /*0214*/ 	.word	0x00000080
        /*0218*/ 	.short	0x0100
        /*021a*/ 	.byte	0x06
	.zero		1


	//   ....[17]....
        /*021c*/ 	.word	0x00000a50
        /*0220*/ 	.word	0x000000ff
        /*0224*/ 	.word	0x00000090
        /*0228*/ 	.short	0x0100
        /*022a*/ 	.byte	0x06
	.zero		1


	//   ....[18]....
        /*022c*/ 	.word	0x00000a60
        /*0230*/ 	.word	0x000000ff
        /*0234*/ 	.word	0x00000088
        /*0238*/ 	.short	0x0100
        /*023a*/ 	.byte	0x06
	.zero		1


	//   ....[19]....
        /*023c*/ 	.word	0x00000a70
        /*0240*/ 	.word	0x000000ff
        /*0244*/ 	.word	0x00000098
        /*0248*/ 	.short	0x0100
        /*024a*/ 	.byte	0x06
	.zero		1


	//   ....[20]....
        /*024c*/ 	.word	0x00000ba0
        /*0250*/ 	.word	0x000000ff
        /*0254*/ 	.word	0x000000a0
        /*0258*/ 	.short	0x0100
        /*025a*/ 	.byte	0x04
	.zero		1


	//   ....[21]....
        /*025c*/ 	.word	0x00000bb0
        /*0260*/ 	.word	0x000000ff
        /*0264*/ 	.word	0x000000c0
        /*0268*/ 	.short	0x0100
        /*026a*/ 	.byte	0x04
	.zero		1


	//   ....[22]....
        /*026c*/ 	.word	0x00000bc0
        /*0270*/ 	.word	0x000000ff
        /*0274*/ 	.word	0x000000a8
        /*0278*/ 	.short	0x0100
        /*027a*/ 	.byte	0x04
	.zero		1


	//   ....[23]....
        /*027c*/ 	.word	0x00000bd0
        /*0280*/ 	.word	0x000000ff
        /*0284*/ 	.word	0x000000c8
        /*0288*/ 	.short	0x0100
        /*028a*/ 	.byte	0x04
	.zero		1


	//   ....[24]....
        /*028c*/ 	.word	0x00000be0
        /*0290*/ 	.word	0x000000ff
        /*0294*/ 	.word	0x000000b0
        /*0298*/ 	.short	0x0100
        /*029a*/ 	.byte	0x04
	.zero		1


	//   ....[25]....
        /*029c*/ 	.word	0x00000bf0
        /*02a0*/ 	.word	0x000000ff
        /*02a4*/ 	.word	0x000000d0
        /*02a8*/ 	.short	0x0100
        /*02aa*/ 	.byte	0x04
	.zero		1


	//   ....[26]....
        /*02ac*/ 	.word	0x00000c00
        /*02b0*/ 	.word	0x000000ff
        /*02b4*/ 	.word	0x000000b8
        /*02b8*/ 	.short	0x0100
        /*02ba*/ 	.byte	0x04
	.zero		1


	//   ....[27]....
        /*02bc*/ 	.word	0x00000c10
        /*02c0*/ 	.word	0x000000ff
        /*02c4*/ 	.word	0x000000d8
        /*02c8*/ 	.short	0x0100
        /*02ca*/ 	.byte	0x04
	.zero		1


	//   ....[28]....
        /*02cc*/ 	.word	0x00000d00
        /*02d0*/ 	.word	0x000000ff
        /*02d4*/ 	.word	0x000000e0
        /*02d8*/ 	.short	0x0100
        /*02da*/ 	.byte	0x04
	.zero		1


	//   ....[29]....
        /*02dc*/ 	.word	0x00000d10
        /*02e0*/ 	.word	0x000000ff
        /*02e4*/ 	.word	0x000000f0
        /*02e8*/ 	.short	0x0100
        /*02ea*/ 	.byte	0x04
	.zero		1


	//   ....[30]....
        /*02ec*/ 	.word	0x00000d20
        /*02f0*/ 	.word	0x000000ff
        /*02f4*/ 	.word	0x000000e8
        /*02f8*/ 	.short	0x0100
        /*02fa*/ 	.byte	0x04
	.zero		1


	//   ....[31]....
        /*02fc*/ 	.word	0x00000d30
        /*0300*/ 	.word	0x000000ff
        /*0304*/ 	.word	0x000000f8
        /*0308*/ 	.short	0x0100
        /*030a*/ 	.byte	0x04
	.zero		1


	//   ....[32]....
        /*030c*/ 	.word	0x000018c0
        /*0310*/ 	.word	0x00000000
        /*0314*/ 	.word	0x000000f0
        /*0318*/ 	.short	0x010a
        /*031a*/ 	.byte	0xff
	.zero		1


	//   ....[33]....
        /*031c*/ 	.word	0x000018e0
        /*0320*/ 	.word	0x00000000
        /*0324*/ 	.word	0x000000e0
        /*0328*/ 	.short	0x0101
        /*032a*/ 	.byte	0xff
	.zero		1


	//   ....[34]....
        /*032c*/ 	.word	0x000019a0
        /*0330*/ 	.word	0x000000ff
        /*0334*/ 	.word	0x00000018
        /*0338*/ 	.short	0x010a
        /*033a*/ 	.byte	0x04
	.zero		1


	//   ....[35]....
        /*033c*/ 	.word	0x00001a20
        /*0340*/ 	.word	0x000000ff
        /*0344*/ 	.word	0x00000018
        /*0348*/ 	.short	0x010a
        /*034a*/ 	.byte	0x21
	.zero		1


	//   ....[36]....
        /*034c*/ 	.word	0x00001bb0
        /*0350*/ 	.word	0x000000ff
        /*0354*/ 	.word	0x00000018
        /*0358*/ 	.short	0x010a
        /*035a*/ 	.byte	0x08
	.zero		1


	//   ....[37]....
        /*035c*/ 	.word	0x00001ce0
        /*0360*/ 	.word	0x000000ff
        /*0364*/ 	.word	0x00000078
        /*0368*/ 	.short	0x0101
        /*036a*/ 	.byte	0x07
	.zero		1


	//   ....[38]....
        /*036c*/ 	.word	0x00001d00
        /*0370*/ 	.word	0x000000ff
        /*0374*/ 	.word	0x00000018
        /*0378*/ 	.short	0x010a
        /*037a*/ 	.byte	0x04
	.zero		1


	//   ....[39]....
        /*037c*/ 	.word	0x00001d80
        /*0380*/ 	.word	0x000000ff
        /*0384*/ 	.word	0x00000018
        /*0388*/ 	.short	0x010a
        /*038a*/ 	.byte	0x11
	.zero		1


	//   ....[40]....
        /*038c*/ 	.word	0x00001f10
        /*0390*/ 	.word	0x000000ff
        /*0394*/ 	.word	0x00000018
        /*0398*/ 	.short	0x010a
        /*039a*/ 	.byte	0x06
	.zero		1


	//   ....[41]....
        /*039c*/ 	.word	0x00002050
        /*03a0*/ 	.word	0x00000003
        /*03a4*/ 	.word	0x00000080
        /*03a8*/ 	.short	0x010a
        /*03aa*/ 	.byte	0xff
	.zero		1


	//   ....[42]....
        /*03ac*/ 	.word	0x000021a0
        /*03b0*/ 	.word	0x00000000
        /*03b4*/ 	.word	0x00000000
        /*03b8*/ 	.short	0x0101
        /*03ba*/ 	.byte	0xff
	.zero		1


	//   ....[43]....
        /*03bc*/ 	.word	0x00002760
        /*03c0*/ 	.word	0x000000ff
        /*03c4*/ 	.word	0x00000000
        /*03c8*/ 	.short	0x010a
        /*03ca*/ 	.byte	0x04
	.zero		1


	//   ....[44]....
        /*03cc*/ 	.word	0x000027f0
        /*03d0*/ 	.word	0x000000ff
        /*03d4*/ 	.word	0x00000000
        /*03d8*/ 	.short	0x010a
        /*03da*/ 	.byte	0x05
	.zero		1


	//   ....[45]....
        /*03dc*/ 	.word	0x00002890
        /*03e0*/ 	.word	0x00000000
        /*03e4*/ 	.word	0x00000000
        /*03e8*/ 	.short	0x010a
        /*03ea*/ 	.byte	0xff
	.zero		1


	//   ....[46]....
        /*03ec*/ 	.word	0x000029d0
        /*03f0*/ 	.word	0x00000002
        /*03f4*/ 	.word	0x000000e0
        /*03f8*/ 	.short	0x010a
        /*03fa*/ 	.byte	0xff
	.zero		1


	//   ....[47]....
        /*03fc*/ 	.word	0x00002a30
        /*0400*/ 	.word	0x00000004
        /*0404*/ 	.word	0x00000000
        /*0408*/ 	.short	0x0101
        /*040a*/ 	.byte	0xff
	.zero		1


	//   ....[48]....
        /*040c*/ 	.word	0x00002a50
        /*0410*/ 	.word	0x000000ff
        /*0414*/ 	.word	0x00000090
        /*0418*/ 	.short	0x010a
        /*041a*/ 	.byte	0x04
	.zero		1


	//   ....[49]....
        /*041c*/ 	.word	0x00002b70
        /*0420*/ 	.word	0x00000002
        /*0424*/ 	.word	0x00000080
        /*0428*/ 	.short	0x010a
        /*042a*/ 	.byte	0xff
	.zero		1


	//   ....[50]....
        /*042c*/ 	.word	0x00002c80
        /*0430*/ 	.word	0x00000002
        /*0434*/ 	.word	0x00000000
        /*0438*/ 	.short	0x0101
        /*043a*/ 	.byte	0xff
	.zero		1


	//   ....[51]....
        /*043c*/ 	.word	0x00002d10
        /*0440*/ 	.word	0x000000ff
        /*0444*/ 	.word	0x00000090
        /*0448*/ 	.short	0x0106
        /*044a*/ 	.byte	0x04
	.zero		1


	//   ....[52]....
        /*044c*/ 	.word	0x00002d30
        /*0450*/ 	.word	0x000000ff
        /*0454*/ 	.word	0x00000090
        /*0458*/ 	.short	0x010a
        /*045a*/ 	.byte	0x04
	.zero		1


	//   ....[53]....
        /*045c*/ 	.word	0x00002dc0
        /*0460*/ 	.word	0x000000ff
        /*0464*/ 	.word	0x00000090
        /*0468*/ 	.short	0x0106
        /*046a*/ 	.byte	0x07
	.zero		1


	//   ....[54]....
        /*046c*/ 	.word	0x00002e00
        /*0470*/ 	.word	0x00000000
        /*0474*/ 	.word	0x00000090
        /*0478*/ 	.short	0x010a
        /*047a*/ 	.byte	0xff
	.zero		1


	//   ....[55]....
        /*047c*/ 	.word	0x00003320
        /*0480*/ 	.word	0x00000000
        /*0484*/ 	.word	0x00000080
        /*0488*/ 	.short	0x010a
        /*048a*/ 	.byte	0xff
	.zero		1


	//   ....[56]....
        /*048c*/ 	.word	0x00003420
        /*0490*/ 	.word	0x00000003
        /*0494*/ 	.word	0x00000000
        /*0498*/ 	.short	0x0101
        /*049a*/ 	.byte	0xff
	.zero		1


	//   ....[57]....
        /*049c*/ 	.word	0x00003430
        /*04a0*/ 	.word	0x000000ff
        /*04a4*/ 	.word	0x00000000
        /*04a8*/ 	.short	0x010a
        /*04aa*/ 	.byte	0x04
	.zero		1


	//   ....[58]....
        /*04ac*/ 	.word	0x000034b0
        /*04b0*/ 	.word	0x000000ff
        /*04b4*/ 	.word	0x000000c0
        /*04b8*/ 	.short	0x010a
        /*04ba*/ 	.byte	0x17
	.zero		1


	//   ....[59]....
        /*04bc*/ 	.word	0x00003590
        /*04c0*/ 	.word	0x000000ff
        /*04c4*/ 	.word	0x00000000
        /*04c8*/ 	.short	0x010a
        /*04ca*/ 	.byte	0x05
	.zero		1


	//   ....[60]....
        /*04cc*/ 	.word	0x000036d0
        /*04d0*/ 	.word	0x000000ff
        /*04d4*/ 	.word	0x00000000
        /*04d8*/ 	.short	0x010a
        /*04da*/ 	.byte	0x04
	.zero		1


	//   ....[61]....
        /*04dc*/ 	.word	0x000038c0
        /*04e0*/ 	.word	0x000000ff
        /*04e4*/ 	.word	0x00000000
        /*04e8*/ 	.short	0x010a
        /*04ea*/ 	.byte	0x04
	.zero		1


	//   ....[62]....
        /*04ec*/ 	.word	0x00003950
        /*04f0*/ 	.word	0x000000ff
        /*04f4*/ 	.word	0x00000000
        /*04f8*/ 	.short	0x010a
        /*04fa*/ 	.byte	0x05
	.zero		1


	//   ....[63]....
        /*04fc*/ 	.word	0x000039e0
        /*0500*/ 	.word	0x000000ff
        /*0504*/ 	.word	0x00000000
        /*0508*/ 	.short	0x010a
        /*050a*/ 	.byte	0x05
	.zero		1


	//   ....[64]....
        /*050c*/ 	.word	0x00003a70
        /*0510*/ 	.word	0x000000ff
        /*0514*/ 	.word	0x00000000
        /*0518*/ 	.short	0x010a
        /*051a*/ 	.byte	0x04
	.zero		1


	//   ....[65]....
        /*051c*/ 	.word	0x00003f80
        /*0520*/ 	.word	0x0000000c
        /*0524*/ 	.word	0x00000080
        /*0528*/ 	.short	0x010a
        /*052a*/ 	.byte	0xff
	.zero		1


	//   ....[66]....
        /*052c*/ 	.word	0x000040f0
        /*0530*/ 	.word	0x00000000
        /*0534*/ 	.word	0x00000000
        /*0538*/ 	.short	0x0101
        /*053a*/ 	.byte	0xff
	.zero		1


	//   ....[67]....
        /*053c*/ 	.word	0x00004580
        /*0540*/ 	.word	0x000000ff
        /*0544*/ 	.word	0x00000078
        /*0548*/ 	.short	0x010a
        /*054a*/ 	.byte	0x15
	.zero		1


	//   ....[68]....
        /*054c*/ 	.word	0x00004700
        /*0550*/ 	.word	0x000000ff
        /*0554*/ 	.word	0x00000050
        /*0558*/ 	.short	0x010a
        /*055a*/ 	.byte	0x15
	.zero		1


	//   ....[69]....
        /*055c*/ 	.word	0x00004870
        /*0560*/ 	.word	0x000000ff
        /*0564*/ 	.word	0x00000030
        /*0568*/ 	.short	0x010b
        /*056a*/ 	.byte	0x15
	.zero		1


	//   ....[70]....
        /*056c*/ 	.word	0x00004880
        /*0570*/ 	.word	0x000000ff
        /*0574*/ 	.word	0x00000000
        /*0578*/ 	.short	0x0101
        /*057a*/ 	.byte	0x28
	.zero		1


	//   ....[71]....
        /*057c*/ 	.word	0x00004890
        /*0580*/ 	.word	0x000000ff
        /*0584*/ 	.word	0x00000058
        /*0588*/ 	.short	0x010a
        /*058a*/ 	.byte	0x15
	.zero		1


	//   ....[72]....
        /*058c*/ 	.word	0x000049e0
        /*0590*/ 	.word	0x000000ff
        /*0594*/ 	.word	0x00000038
        /*0598*/ 	.short	0x010b
        /*059a*/ 	.byte	0x15
	.zero		1


	//   ....[73]....
        /*059c*/ 	.word	0x000049f0
        /*05a0*/ 	.word	0x000000ff
        /*05a4*/ 	.word	0x00000000
        /*05a8*/ 	.short	0x0101
        /*05aa*/ 	.byte	0x27
	.zero		1


	//   ....[74]....
        /*05ac*/ 	.word	0x00004a00
        /*05b0*/ 	.word	0x000000ff
        /*05b4*/ 	.word	0x00000060
        /*05b8*/ 	.short	0x010a
        /*05ba*/ 	.byte	0x15
	.zero		1


	//   ....[75]....
        /*05bc*/ 	.word	0x00004b40
        /*05c0*/ 	.word	0x000000ff
        /*05c4*/ 	.word	0x00000040
        /*05c8*/ 	.short	0x010b
        /*05ca*/ 	.byte	0x15
	.zero		1


	//   ....[76]....
        /*05cc*/ 	.word	0x00004b50
        /*05d0*/ 	.word	0x000000ff
        /*05d4*/ 	.word	0x00000000
        /*05d8*/ 	.short	0x0101
        /*05da*/ 	.byte	0x26
	.zero		1


	//   ....[77]....
        /*05dc*/ 	.word	0x00004b60
        /*05e0*/ 	.word	0x000000ff
        /*05e4*/ 	.word	0x00000068
        /*05e8*/ 	.short	0x010a
        /*05ea*/ 	.byte	0x15
	.zero		1


	//   ....[78]....
        /*05ec*/ 	.word	0x00004d60
        /*05f0*/ 	.word	0x000000ff
        /*05f4*/ 	.word	0x00000048
        /*05f8*/ 	.short	0x010b
        /*05fa*/ 	.byte	0x15
	.zero		1


	//   ....[79]....
        /*05fc*/ 	.word	0x00004d70
        /*0600*/ 	.word	0x000000ff
        /*0604*/ 	.word	0x00000000
        /*0608*/ 	.short	0x0101
        /*060a*/ 	.byte	0x25
	.zero		1


	//   ....[80]....
        /*060c*/ 	.word	0x00004da0
        /*0610*/ 	.word	0x000000ff
        /*0614*/ 	.word	0x00000050
        /*0618*/ 	.short	0x010a
        /*061a*/ 	.byte	0x15
	.zero		1


	//   ....[81]....
        /*061c*/ 	.word	0x00004dc0
        /*0620*/ 	.word	0x000000ff
        /*0624*/ 	.word	0x00000058
        /*0628*/ 	.short	0x010a
        /*062a*/ 	.byte	0x15
	.zero		1


	//   ....[82]....
        /*062c*/ 	.word	0x00004de0
        /*0630*/ 	.word	0x000000ff
        /*0634*/ 	.word	0x00000060
        /*0638*/ 	.short	0x010a
        /*063a*/ 	.byte	0x15
	.zero		1


	//   ....[83]....
        /*063c*/ 	.word	0x00004e20
        /*0640*/ 	.word	0x00000000
        /*0644*/ 	.word	0x00000068
        /*0648*/ 	.short	0x010a
        /*064a*/ 	.byte	0xff
	.zero		1


	//   ....[84]....
        /*064c*/ 	.word	0x00005160
        /*0650*/ 	.word	0x00000003
        /*0654*/ 	.word	0x00000080
        /*0658*/ 	.short	0x010a
        /*065a*/ 	.byte	0xff
	.zero		1


	//   ....[85]....
        /*065c*/ 	.word	0x000052e0
        /*0660*/ 	.word	0x00000000
        /*0664*/ 	.word	0x00000000
        /*0668*/ 	.short	0x0101
        /*066a*/ 	.byte	0xff
	.zero		1


	//   ....[86]....
        /*066c*/ 	.word	0x00005e80
        /*0670*/ 	.word	0x000000ff
        /*0674*/ 	.word	0x00000030
        /*0678*/ 	.short	0x010a
        /*067a*/ 	.byte	0x2c
	.zero		1


	//   ....[87]....
        /*067c*/ 	.word	0x00005ef0
        /*0680*/ 	.word	0x00000062
        /*0684*/ 	.word	0x000000a0
        /*0688*/ 	.short	0x010a
        /*068a*/ 	.byte	0xff
	.zero		1


	//   ....[88]....
        /*068c*/ 	.word	0x00006010
        /*0690*/ 	.word	0x000000ff
        /*0694*/ 	.word	0x00000030
        /*0698*/ 	.short	0x010a
        /*069a*/ 	.byte	0x2c
	.zero		1


	//   ....[89]....
        /*069c*/ 	.word	0x00006110
        /*06a0*/ 	.word	0x00000062
        /*06a4*/ 	.word	0x000000a0
        /*06a8*/ 	.short	0x010a
        /*06aa*/ 	.byte	0xff
	.zero		1


	//   ....[90]....
        /*06ac*/ 	.word	0x00006c10
        /*06b0*/ 	.word	0x00000000
        /*06b4*/ 	.word	0x00000000
        /*06b8*/ 	.short	0x0101
        /*06ba*/ 	.byte	0xff
	.zero		1


	//   ....[91]....
        /*06bc*/ 	.word	0x00006c20
        /*06c0*/ 	.word	0x00000003
        /*06c4*/ 	.word	0x00000030
        /*06c8*/ 	.short	0x010a
        /*06ca*/ 	.byte	0xff
	.zero		1


	//   ....[92]....
        /*06cc*/ 	.word	0x00006cf0
        /*06d0*/ 	.word	0x00000003
        /*06d4*/ 	.word	0x00000030
        /*06d8*/ 	.short	0x010a
        /*06da*/ 	.byte	0xff
	.zero		1


	//   ....[93]....
        /*06dc*/ 	.word	0x00007880
        /*06e0*/ 	.word	0x00000066
        /*06e4*/ 	.word	0x00000000
        /*06e8*/ 	.short	0x0101
        /*06ea*/ 	.byte	0xff
	.zero		1


	//   ....[94]....
        /*06ec*/ 	.word	0x000078a0
        /*06f0*/ 	.word	0x0000003f
        /*06f4*/ 	.word	0x00000030
        /*06f8*/ 	.short	0x010a
        /*06fa*/ 	.byte	0xff
	.zero		1


	//   ....[95]....
        /*06fc*/ 	.word	0x00007960
        /*0700*/ 	.word	0x0000003f
        /*0704*/ 	.word	0x00000030
        /*0708*/ 	.short	0x010a
        /*070a*/ 	.byte	0xff
	.zero		1


	//   ....[96]....
        /*070c*/ 	.word	0x000084e0
        /*0710*/ 	.word	0x00000066
        /*0714*/ 	.word	0x00000000
        /*0718*/ 	.short	0x0101
        /*071a*/ 	.byte	0xff
	.zero		1


	//   ....[97]....
        /*071c*/ 	.word	0x00008500
        /*0720*/ 	.word	0x0000006c
        /*0724*/ 	.word	0x00000030
        /*0728*/ 	.short	0x010a
        /*072a*/ 	.byte	0xff
	.zero		1


	//   ....[98]....
        /*072c*/ 	.word	0x000085c0
        /*0730*/ 	.word	0x0000006c
        /*0734*/ 	.word	0x00000030
        /*0738*/ 	.short	0x010a
        /*073a*/ 	.byte	0xff
	.zero		1


	//   ....[99]....
        /*073c*/ 	.word	0x00008a00
        /*0740*/ 	.word	0x000000ff
        /*0744*/ 	.word	0x00000000
        /*0748*/ 	.short	0x0101
        /*074a*/ 	.byte	0x04
	.zero		1


	//   ....[100]....
        /*074c*/ 	.word	0x000091b0
        /*0750*/ 	.word	0x00000002
        /*0754*/ 	.word	0x00000000
        /*0758*/ 	.short	0x0101
        /*075a*/ 	.byte	0xff
	.zero		1


	//   ....[101]....
        /*075c*/ 	.word	0x00009460
        /*0760*/ 	.word	0x000000ff
        /*0764*/ 	.word	0x00000000
        /*0768*/ 	.short	0x0101
        /*076a*/ 	.byte	0x04
	.zero		1


	//   ....[102]....
        /*076c*/ 	.word	0x00009480
        /*0770*/ 	.word	0x00000000
        /*0774*/ 	.word	0x000000f0
        /*0778*/ 	.short	0x010a
        /*077a*/ 	.byte	0xff
	.zero		1


	//   ....[103]....
        /*077c*/ 	.word	0x000094e0
        /*0780*/ 	.word	0x00000000
        /*0784*/ 	.word	0x00000018
        /*0788*/ 	.short	0x010a
        /*078a*/ 	.byte	0xff
	.zero		1


	//   ....[104]....
        /*078c*/ 	.word	0x00009540
        /*0790*/ 	.word	0x00000000
        /*0794*/ 	.word	0x00000018
        /*0798*/ 	.short	0x010a
        /*079a*/ 	.byte	0xff
	.zero		1


	//   ....[105]....
        /*079c*/ 	.word	0x00009590
        /*07a0*/ 	.word	0x00000003
        /*07a4*/ 	.word	0x00000080
        /*07a8*/ 	.short	0x010a
        /*07aa*/ 	.byte	0xff
	.zero		1


	//   ....[106]....
        /*07ac*/ 	.word	0x000095f0
        /*07b0*/ 	.word	0x00000000
        /*07b4*/ 	.word	0x00000000
        /*07b8*/ 	.short	0x010a
        /*07ba*/ 	.byte	0xff
	.zero		1


	//   ....[107]....
        /*07bc*/ 	.word	0x00009650
        /*07c0*/ 	.word	0x00000000
        /*07c4*/ 	.word	0x00000000
        /*07c8*/ 	.short	0x010a
        /*07ca*/ 	.byte	0xff
	.zero		1


	//   ....[108]....
        /*07cc*/ 	.word	0x000096a0
        /*07d0*/ 	.word	0x00000002
        /*07d4*/ 	.word	0x000000e0
        /*07d8*/ 	.short	0x010a
        /*07da*/ 	.byte	0xff
	.zero		1


	//   ....[109]....
        /*07dc*/ 	.word	0x00009700
        /*07e0*/ 	.word	0x00000002
        /*07e4*/ 	.word	0x00000090
        /*07e8*/ 	.short	0x010a
        /*07ea*/ 	.byte	0xff
	.zero		1


	//   ....[110]....
        /*07ec*/ 	.word	0x00009750
        /*07f0*/ 	.word	0x00000002
        /*07f4*/ 	.word	0x00000080
        /*07f8*/ 	.short	0x010a
        /*07fa*/ 	.byte	0xff
	.zero		1


	//   ....[111]....
        /*07fc*/ 	.word	0x000097b0
        /*0800*/ 	.word	0x00000000
        /*0804*/ 	.word	0x00000090
        /*0808*/ 	.short	0x010a
        /*080a*/ 	.byte	0xff
	.zero		1


	//   ....[112]....
        /*080c*/ 	.word	0x00009800
        /*0810*/ 	.word	0x00000000
        /*0814*/ 	.word	0x00000080
        /*0818*/ 	.short	0x010a
        /*081a*/ 	.byte	0xff
	.zero		1


	//   ....[113]....
        /*081c*/ 	.word	0x00009860
        /*0820*/ 	.word	0x00000003
        /*0824*/ 	.word	0x000000c0
        /*0828*/ 	.short	0x010a
        /*082a*/ 	.byte	0xff
	.zero		1


	//   ....[114]....
        /*082c*/ 	.word	0x000098c0
        /*0830*/ 	.word	0x00000000
        /*0834*/ 	.word	0x00000000
        /*0838*/ 	.short	0x010a
        /*083a*/ 	.byte	0xff
	.zero		1


	//   ....[115]....
        /*083c*/ 	.word	0x00009920
        /*0840*/ 	.word	0x00000000
        /*0844*/ 	.word	0x00000000
        /*0848*/ 	.short	0x010a
        /*084a*/ 	.byte	0xff
	.zero		1


	//   ....[116]....
        /*084c*/ 	.word	0x00009980
        /*0850*/ 	.word	0x00000000
        /*0854*/ 	.word	0x00000000
        /*0858*/ 	.short	0x010a
        /*085a*/ 	.byte	0xff
	.zero		1


	//   ....[117]....
        /*085c*/ 	.word	0x000099e0
        /*0860*/ 	.word	0x00000000
        /*0864*/ 	.word	0x00000000
        /*0868*/ 	.short	0x010a
        /*086a*/ 	.byte	0xff
	.zero		1


	//   ....[118]....
        /*086c*/ 	.word	0x00009a40
        /*0870*/ 	.word	0x00000000
        /*0874*/ 	.word	0x00000000
        /*0878*/ 	.short	0x010a
        /*087a*/ 	.byte	0xff
	.zero		1


	//   ....[119]....
        /*087c*/ 	.word	0x00009a90
        /*0880*/ 	.word	0x0000000c
        /*0884*/ 	.word	0x00000080
        /*0888*/ 	.short	0x010a
        /*088a*/ 	.byte	0xff
	.zero		1


	//   ....[120]....
        /*088c*/ 	.word	0x00009af0
        /*0890*/ 	.word	0x00000000
        /*0894*/ 	.word	0x00000078
        /*0898*/ 	.short	0x010a
        /*089a*/ 	.byte	0xff
	.zero		1


	//   ....[121]....
        /*089c*/ 	.word	0x00009b50
        /*08a0*/ 	.word	0x00000000
        /*08a4*/ 	.word	0x00000050
        /*08a8*/ 	.short	0x010a
        /*08aa*/ 	.byte	0xff
	.zero		1


	//   ....[122]....
        /*08ac*/ 	.word	0x00009bb0
        /*08b0*/ 	.word	0x00000000
        /*08b4*/ 	.word	0x00000058
        /*08b8*/ 	.short	0x010a
        /*08ba*/ 	.byte	0xff
	.zero		1


	//   ....[123]....
        /*08bc*/ 	.word	0x00009c10
        /*08c0*/ 	.word	0x00000000
        /*08c4*/ 	.word	0x00000060
        /*08c8*/ 	.short	0x010a
        /*08ca*/ 	.byte	0xff
	.zero		1


	//   ....[124]....
        /*08cc*/ 	.word	0x00009c70
        /*08d0*/ 	.word	0x00000000
        /*08d4*/ 	.word	0x00000068
        /*08d8*/ 	.short	0x010a
        /*08da*/ 	.byte	0xff
	.zero		1


	//   ....[125]....
        /*08dc*/ 	.word	0x00009cd0
        /*08e0*/ 	.word	0x00000000
        /*08e4*/ 	.word	0x00000050
        /*08e8*/ 	.short	0x010a
        /*08ea*/ 	.byte	0xff
	.zero		1


	//   ....[126]....
        /*08ec*/ 	.word	0x00009d30
        /*08f0*/ 	.word	0x00000000
        /*08f4*/ 	.word	0x00000058
        /*08f8*/ 	.short	0x010a
        /*08fa*/ 	.byte	0xff
	.zero		1


	//   ....[127]....
        /*08fc*/ 	.word	0x00009d90
        /*0900*/ 	.word	0x00000000
        /*0904*/ 	.word	0x00000060
        /*0908*/ 	.short	0x010a
        /*090a*/ 	.byte	0xff
	.zero		1


	//   ....[128]....
        /*090c*/ 	.word	0x00009de0
        /*0910*/ 	.word	0x00000003
        /*0914*/ 	.word	0x00000080
        /*0918*/ 	.short	0x010a
        /*091a*/ 	.byte	0xff
	.zero		1


	//   ....[129]....
        /*091c*/ 	.word	0x00009e40
        /*0920*/ 	.word	0x00000000
        /*0924*/ 	.word	0x00000030
        /*0928*/ 	.short	0x010a
        /*092a*/ 	.byte	0xff
	.zero		1


	//   ....[130]....
        /*092c*/ 	.word	0x00009e90
        /*0930*/ 	.word	0x00000062
        /*0934*/ 	.word	0x000000a0
        /*0938*/ 	.short	0x010a
        /*093a*/ 	.byte	0xff
	.zero		1


	//   ....[131]....
        /*093c*/ 	.word	0x00009ee0
        /*0940*/ 	.word	0x00000003
        /*0944*/ 	.word	0x00000030
        /*0948*/ 	.short	0x010a
        /*094a*/ 	.byte	0xff
	.zero		1


	//   ....[132]....
        /*094c*/ 	.word	0x00009f30
        /*0950*/ 	.word	0x0000003f
        /*0954*/ 	.word	0x00000030
        /*0958*/ 	.short	0x010a
        /*095a*/ 	.byte	0xff
	.zero		1


	//   ....[133]....
        /*095c*/ 	.word	0x00009f80
        /*0960*/ 	.word	0x0000006c
        /*0964*/ 	.word	0x00000030
        /*0968*/ 	.short	0x010a
        /*096a*/ 	.byte	0xff
	.zero		1


	//----- nvinfo : EIATTR_NUM_MBARRIERS
	.align		4
.L_47:
        /*096c*/ 	.byte	0x03, 0x38
        /*096e*/ 	.short	0x0020


	//----- nvinfo : EIATTR_EXIT_INSTR_OFFSETS
	.align		4
        /*0970*/ 	.byte	0x04, 0x1c
        /*0972*/ 	.short	(.L_49 - .L_48)


	//   ....[0]....
.L_48:
        /*0974*/ 	.word	0x000028c0


	//   ....[1]....
        /*0978*/ 	.word	0x00002dd0


	//   ....[2]....
        /*097c*/ 	.word	0x00002e30


	//   ....[3]....
        /*0980*/ 	.word	0x00003cd0


	//   ....[4]....
        /*0984*/ 	.word	0x00004e50


	//   ....[5]....
        /*0988*/ 	.word	0x00004e90


	//   ....[6]....
        /*098c*/ 	.word	0x00009340


	//   ....[7]....
        /*0990*/ 	.word	0x000093c0


	//   ....[8]....
        /*0994*/ 	.word	0x000093f0


	//   ....[9]....
        /*0998*/ 	.word	0x00009470


	//----- nvinfo : EIATTR_MAX_THREADS
	.align		4
.L_49:
        /*099c*/ 	.byte	0x04, 0x05
        /*099e*/ 	.short	(.L_51 - .L_50)
.L_50:
        /*09a0*/ 	.word	0x00000100
        /*09a4*/ 	.word	0x00000001
        /*09a8*/ 	.word	0x00000001


	//----- nvinfo : EIATTR_CRS_STACK_SIZE
	.align		4
.L_51:
        /*09ac*/ 	.byte	0x04, 0x1e
        /*09ae*/ 	.short	(.L_53 - .L_52)
.L_52:
        /*09b0*/ 	.word	0x00000000


	//----- nvinfo : EIATTR_CBANK_PARAM_SIZE
	.align		4
.L_53:
        /*09b4*/ 	.byte	0x03, 0x19
        /*09b6*/ 	.short	0x0800


	//----- nvinfo : EIATTR_PARAM_CBANK
	.align		4
        /*09b8*/ 	.byte	0x04, 0x0a
        /*09ba*/ 	.short	(.L_55 - .L_54)
	.align		4
.L_54:
        /*09bc*/ 	.word	index@(.nv.constant0._ZN7cutlass13device_kernelINS_4gemm6kernel13GemmUniversalIN4cute5tupleIJiiiiEEENS1_10collective13CollectiveMmaINS1_35MainloopSm100TmaUmmaWarpSpecializedILi3ELi2ELi4ENS5_IJNS4_1CILi1EEENSA_ILi2EEESB_EEEEENS5_IJNSA_ILi64EEENSA_ILi256EEENSA_ILi32EEEEEENS_10bfloat16_tENS5_IJlSB_lEEESJ_SK_NS4_8TiledMMAINS4_8MMA_AtomIJNS4_20SM100_MMA_F16BF16_SSISJ_SJ_fLi64ELi256ELNS4_4UMMA5MajorE0ELSP_0ELNSO_7ScaleInE0ELSQ_0EEEEEENS4_6LayoutINS5_IJSB_SB_SB_EEENS5_IJNSA_ILi0EEESV_SV_EEEEENS5_IJNS4_10UnderscoreESY_SY_EEEEENS4_23SM90_TMA_LOAD_MULTICASTENS4_14ComposedLayoutINS4_7SwizzleILi2ELi4ELi3EEENS4_18smem_ptr_flag_bitsILi16EEENST_INS5_IJNSA_ILi8EEESH_EEENS5_IJSH_SB_EEEEEEEvNS4_8identityENS4_13SM90_TMA_LOADES1B_vS1C_EENS_8epilogue10collective18CollectiveEpilogueINS1F_23Sm100TmaWarpSpecializedILi4ELi2ELi32ELb1ELb0EEEJSI_NS5_IJNST_ISF_SB_EES1K_EEESJ_SK_SJ_SK_NS1F_6fusion15FusionCallbacksIS1J_NS1M_17LinearCombinationISJ_fSJ_fLNS_15FloatRoundStyleE2EEESI_S1L_JEEENS4_5SM1004TMEM4LOAD26SM100_TMEM_LOAD_16dp256b8xES1D_NS12_INS13_ILi3ELi4ELi3EEES16_NST_INS5_IJS17_SF_EEENS5_IJSF_SB_EEEEEEENS4_17SM75_U32x4_LDSM_NENS4_14SM90_TMA_STOREES20_NS4_17SM90_U32x4_STSM_NENS4_39AutoVectorizingCopyWithAssumedAlignmentILi128EEEEEEvvEEEEvNT_6ParamsE)
        /*09c0*/ 	.short	0x0380
        /*09c2*/ 	.short	0x0800


	//----- nvinfo : EIATTR_SW_WAR
	.align		4
.L_55:
        /*09c4*/ 	.byte	0x04, 0x36
        /*09c6*/ 	.short	(.L_57 - .L_56)
.L_56:
        /*09c8*/ 	.word	0x00000008
.L_57:


//--------------------- .nv.callgraph             --------------------------
	.section	.nv.callgraph,"",@"SHT_CUDA_CALLGRAPH"
	.align	4
	.sectionentsize	8
	.align		4
        /*0000*/ 	.word	0x00000000
	.align		4
        /*0004*/ 	.word	0xffffffff
	.align		4
        /*0008*/ 	.word	index@(_ZN7cutlass13device_kernelINS_4gemm6kernel13GemmUniversalIN4cute5tupleIJiiiiEEENS1_10collective13CollectiveMmaINS1_35MainloopSm100TmaUmmaWarpSpecializedILi3ELi2ELi4ENS5_IJNS4_1CILi1EEENSA_ILi2EEESB_EEEEENS5_IJNSA_ILi64EEENSA_ILi256EEENSA_ILi32EEEEEENS_10bfloat16_tENS5_IJlSB_lEEESJ_SK_NS4_8TiledMMAINS4_8MMA_AtomIJNS4_20SM100_MMA_F16BF16_SSISJ_SJ_fLi64ELi256ELNS4_4UMMA5MajorE0ELSP_0ELNSO_7ScaleInE0ELSQ_0EEEEEENS4_6LayoutINS5_IJSB_SB_SB_EEENS5_IJNSA_ILi0EEESV_SV_EEEEENS5_IJNS4_10UnderscoreESY_SY_EEEEENS4_23SM90_TMA_LOAD_MULTICASTENS4_14ComposedLayoutINS4_7SwizzleILi2ELi4ELi3EEENS4_18smem_ptr_flag_bitsILi16EEENST_INS5_IJNSA_ILi8EEESH_EEENS5_IJSH_SB_EEEEEEEvNS4_8identityENS4_13SM90_TMA_LOADES1B_vS1C_EENS_8epilogue10collective18CollectiveEpilogueINS1F_23Sm100TmaWarpSpecializedILi4ELi2ELi32ELb1ELb0EEEJSI_NS5_IJNST_ISF_SB_EES1K_EEESJ_SK_SJ_SK_NS1F_6fusion15FusionCallbacksIS1J_NS1M_17LinearCombinationISJ_fSJ_fLNS_15FloatRoundStyleE2EEESI_S1L_JEEENS4_5SM1004TMEM4LOAD26SM100_TMEM_LOAD_16dp256b8xES1D_NS12_INS13_ILi3ELi4ELi3EEES16_NST_INS5_IJS17_SF_EEENS5_IJSF_SB_EEEEEEENS4_17SM75_U32x4_LDSM_NENS4_14SM90_TMA_STOREES20_NS4_17SM90_U32x4_STSM_NENS4_39AutoVectorizingCopyWithAssumedAlignmentILi128EEEEEEvvEEEEvNT_6ParamsE)
	.align		4
        /*000c*/ 	.word	index@(__assertfail)
	.align		4
        /*0010*/ 	.word	0x00000000
	.align		4
        /*0014*/ 	.word	0xfffffffe
	.align		4
        /*0018*/ 	.word	0x00000000
	.align		4
        /*001c*/ 	.word	0xfffffffd
	.align		4
        /*0020*/ 	.word	0x00000000
	.align		4
        /*0024*/ 	.word	0xfffffffc


//--------------------- .nv.constant4             --------------------------
	.section	.nv.constant4,"a",@progbits
	.align	8
	.align		8
.nv.constant4:
        /*0000*/ 	.dword	__assertfail
	.align		8
        /*0008*/ 	.dword	__unnamed_1
	.align		8
        /*0010*/ 	.dword	__unnamed_2
	.align		8
        /*0018*/ 	.dword	_ZN39_INTERNAL_716dfea9_4_k_cu_2b2e4958_81364cuda3std3__45__cpo5beginE
	.align		8
        /*0020*/ 	.dword	_ZN39_INTERNAL_716dfea9_4_k_cu_2b2e4958_81364cuda3std3__45__cpo3endE
	.align		8
        /*0028*/ 	.dword	_ZN39_INTERNAL_716dfea9_4_k_cu_2b2e4958_81364cuda3std3__45__cpo6cbeginE
	.align		8
        /*0030*/ 	.dword	_ZN39_INTERNAL_716dfea9_4_k_cu_2b2e4958_81364cuda3std3__45__cpo4cendE
	.align		8
        /*0038*/ 	.dword	_ZN39_INTERNAL_716dfea9_4_k_cu_2b2e4958_81364cuda3std3__441_GLOBAL__N__716dfea9_4_k_cu_2b2e4958_81366ignoreE
	.align		8
        /*0040*/ 	.dword	_ZN39_INTERNAL_716dfea9_4_k_cu_2b2e4958_81364cuda3std3__419piecewise_constructE
	.align		8
        /*0048*/ 	.dword	_ZN39_INTERNAL_716dfea9_4_k_cu_2b2e4958_81364cuda3std3__48in_placeE
	.align		8
        /*0050*/ 	.dword	_ZN39_INTERNAL_716dfea9_4_k_cu_2b2e4958_81364cuda3std6ranges3__45__cpo4swapE
	.align		8
        /*0058*/ 	.dword	_ZN39_INTERNAL_716dfea9_4_k_cu_2b2e4958_81364cuda3std6ranges3__45__cpo9iter_moveE
	.align		8
        /*0060*/ 	.dword	_ZN39_INTERNAL_716dfea9_4_k_cu_2b2e4958_81364cute7productE
	.align		8
        /*0068*/ 	.dword	_ZN39_INTERNAL_716dfea9_4_k_cu_2b2e4958_81364cute1_E
	.align		8
        /*0070*/ 	.dword	$str$25
	.align		8
        /*0078*/ 	.dword	$str$26
	.align		8
        /*0080*/ 	.dword	$str$27
	.align		8
        /*0088*/ 	.dword	$str$28


//--------------------- .text._ZN7cutlass13device_kernelINS_4gemm6kernel13GemmUniversalIN4cute5tupleIJiiiiEEENS1_10collective13CollectiveMmaINS1_35MainloopSm100TmaUmmaWarpSpecializedILi3ELi2ELi4ENS5_IJNS4_1CILi1EEENSA_ILi2EEESB_EEEEENS5_IJNSA_ILi64EEENSA_ILi256EEENSA_ILi32EEEEEENS_10bfloat16_tENS5_IJlSB_lEEESJ_SK_NS4_8TiledMMAINS4_8MMA_AtomIJNS4_20SM100_MMA_F16BF16_SSISJ_SJ_fLi64ELi256ELNS4_4UMMA5MajorE0ELSP_0ELNSO_7ScaleInE0ELSQ_0EEEEEENS4_6LayoutINS5_IJSB_SB_SB_EEENS5_IJNSA_ILi0EEESV_SV_EEEEENS5_IJNS4_10UnderscoreESY_SY_EEEEENS4_23SM90_TMA_LOAD_MULTICASTENS4_14ComposedLayoutINS4_7SwizzleILi2ELi4ELi3EEENS4_18smem_ptr_flag_bitsILi16EEENST_INS5_IJNSA_ILi8EEESH_EEENS5_IJSH_SB_EEEEEEEvNS4_8identityENS4_13SM90_TMA_LOADES1B_vS1C_EENS_8epilogue10collective18CollectiveEpilogueINS1F_23Sm100TmaWarpSpecializedILi4ELi2ELi32ELb1ELb0EEEJSI_NS5_IJNST_ISF_SB_EES1K_EEESJ_SK_SJ_SK_NS1F_6fusion15FusionCallbacksIS1J_NS1M_17LinearCombinationISJ_fSJ_fLNS_15FloatRoundStyleE2EEESI_S1L_JEEENS4_5SM1004TMEM4LOAD26SM100_TMEM_LOAD_16dp256b8xES1D_NS12_INS13_ILi3ELi4ELi3EEES16_NST_INS5_IJS17_SF_EEENS5_IJSF_SB_EEEEEEENS4_17SM75_U32x4_LDSM_NENS4_14SM90_TMA_STOREES20_NS4_17SM90_U32x4_STSM_NENS4_39AutoVectorizingCopyWithAssumedAlignmentILi128EEEEEEvvEEEEvNT_6ParamsE --------------------------
	.section	.text._ZN7cutlass13device_kernelINS_4gemm6kernel13GemmUniversalIN4cute5tupleIJiiiiEEENS1_10collective13CollectiveMmaINS1_35MainloopSm100TmaUmmaWarpSpecializedILi3ELi2ELi4ENS5_IJNS4_1CILi1EEENSA_ILi2EEESB_EEEEENS5_IJNSA_ILi64EEENSA_ILi256EEENSA_ILi32EEEEEENS_10bfloat16_tENS5_IJlSB_lEEESJ_SK_NS4_8TiledMMAINS4_8MMA_AtomIJNS4_20SM100_MMA_F16BF16_SSISJ_SJ_fLi64ELi256ELNS4_4UMMA5MajorE0ELSP_0ELNSO_7ScaleInE0ELSQ_0EEEEEENS4_6LayoutINS5_IJSB_SB_SB_EEENS5_IJNSA_ILi0EEESV_SV_EEEEENS5_IJNS4_10UnderscoreESY_SY_EEEEENS4_23SM90_TMA_LOAD_MULTICASTENS4_14ComposedLayoutINS4_7SwizzleILi2ELi4ELi3EEENS4_18smem_ptr_flag_bitsILi16EEENST_INS5_IJNSA_ILi8EEESH_EEENS5_IJSH_SB_EEEEEEEvNS4_8identityENS4_13SM90_TMA_LOADES1B_vS1C_EENS_8epilogue10collective18CollectiveEpilogueINS1F_23Sm100TmaWarpSpecializedILi4ELi2ELi32ELb1ELb0EEEJSI_NS5_IJNST_ISF_SB_EES1K_EEESJ_SK_SJ_SK_NS1F_6fusion15FusionCallbacksIS1J_NS1M_17LinearCombinationISJ_fSJ_fLNS_15FloatRoundStyleE2EEESI_S1L_JEEENS4_5SM1004TMEM4LOAD26SM100_TMEM_LOAD_16dp256b8xES1D_NS12_INS13_ILi3ELi4ELi3EEES16_NST_INS5_IJS17_SF_EEENS5_IJSF_SB_EEEEEEENS4_17SM75_U32x4_LDSM_NENS4_14SM90_TMA_STOREES20_NS4_17SM90_U32x4_STSM_NENS4_39AutoVectorizingCopyWithAssumedAlignmentILi128EEEEEEvvEEEEvNT_6ParamsE,"ax",@progbits
	.align	128
.text._ZN7cutlass13device_kernelINS_4gemm6kernel13GemmUniversalIN4cute5tupleIJiiiiEEENS1_10collective13CollectiveMmaINS1_35MainloopSm100TmaUmmaWarpSpecializedILi3ELi2ELi4ENS5_IJNS4_1CILi1EEENSA_ILi2EEESB_EEEEENS5_IJNSA_ILi64EEENSA_ILi256EEENSA_ILi32EEEEEENS_10bfloat16_tENS5_IJlSB_lEEESJ_SK_NS4_8TiledMMAINS4_8MMA_AtomIJNS4_20SM100_MMA_F16BF16_SSISJ_SJ_fLi64ELi256ELNS4_4UMMA5MajorE0ELSP_0ELNSO_7ScaleInE0ELSQ_0EEEEEENS4_6LayoutINS5_IJSB_SB_SB_EEENS5_IJNSA_ILi0EEESV_SV_EEEEENS5_IJNS4_10UnderscoreESY_SY_EEEEENS4_23SM90_TMA_LOAD_MULTICASTENS4_14ComposedLayoutINS4_7SwizzleILi2ELi4ELi3EEENS4_18smem_ptr_flag_bitsILi16EEENST_INS5_IJNSA_ILi8EEESH_EEENS5_IJSH_SB_EEEEEEEvNS4_8identityENS4_13SM90_TMA_LOADES1B_vS1C_EENS_8epilogue10collective18CollectiveEpilogueINS1F_23Sm100TmaWarpSpecializedILi4ELi2ELi32ELb1ELb0EEEJSI_NS5_IJNST_ISF_SB_EES1K_EEESJ_SK_SJ_SK_NS1F_6fusion15FusionCallbacksIS1J_NS1M_17LinearCombinationISJ_fSJ_fLNS_15FloatRoundStyleE2EEESI_S1L_JEEENS4_5SM1004TMEM4LOAD26SM100_TMEM_LOAD_16dp256b8xES1D_NS12_INS13_ILi3ELi4ELi3EEES16_NST_INS5_IJS17_SF_EEENS5_IJSF_SB_EEEEEEENS4_17SM75_U32x4_LDSM_NENS4_14SM90_TMA_STOREES20_NS4_17SM90_U32x4_STSM_NENS4_39AutoVectorizingCopyWithAssumedAlignmentILi128EEEEEEvvEEEEvNT_6ParamsE:
        .type           _ZN7cutlass13device_kernelINS_4gemm6kernel13GemmUniversalIN4cute5tupleIJiiiiEEENS1_10collective13CollectiveMmaINS1_35MainloopSm100TmaUmmaWarpSpecializedILi3ELi2ELi4ENS5_IJNS4_1CILi1EEENSA_ILi2EEESB_EEEEENS5_IJNSA_ILi64EEENSA_ILi256EEENSA_ILi32EEEEEENS_10bfloat16_tENS5_IJlSB_lEEESJ_SK_NS4_8TiledMMAINS4_8MMA_AtomIJNS4_20SM100_MMA_F16BF16_SSISJ_SJ_fLi64ELi256ELNS4_4UMMA5MajorE0ELSP_0ELNSO_7ScaleInE0ELSQ_0EEEEEENS4_6LayoutINS5_IJSB_SB_SB_EEENS5_IJNSA_ILi0EEESV_SV_EEEEENS5_IJNS4_10UnderscoreESY_SY_EEEEENS4_23SM90_TMA_LOAD_MULTICASTENS4_14ComposedLayoutINS4_7SwizzleILi2ELi4ELi3EEENS4_18smem_ptr_flag_bitsILi16EEENST_INS5_IJNSA_ILi8EEESH_EEENS5_IJSH_SB_EEEEEEEvNS4_8identityENS4_13SM90_TMA_LOADES1B_vS1C_EENS_8epilogue10collective18CollectiveEpilogueINS1F_23Sm100TmaWarpSpecializedILi4ELi2ELi32ELb1ELb0EEEJSI_NS5_IJNST_ISF_SB_EES1K_EEESJ_SK_SJ_SK_NS1F_6fusion15FusionCallbacksIS1J_NS1M_17LinearCombinationISJ_fSJ_fLNS_15FloatRoundStyleE2EEESI_S1L_JEEENS4_5SM1004TMEM4LOAD26SM100_TMEM_LOAD_16dp256b8xES1D_NS12_INS13_ILi3ELi4ELi3EEES16_NST_INS5_IJS17_SF_EEENS5_IJSF_SB_EEEEEEENS4_17SM75_U32x4_LDSM_NENS4_14SM90_TMA_STOREES20_NS4_17SM90_U32x4_STSM_NENS4_39AutoVectorizingCopyWithAssumedAlignmentILi128EEEEEEvvEEEEvNT_6ParamsE,@function
        .size           _ZN7cutlass13device_kernelINS_4gemm6kernel13GemmUniversalIN4cute5tupleIJiiiiEEENS1_10collective13CollectiveMmaINS1_35MainloopSm100TmaUmmaWarpSpecializedILi3ELi2ELi4ENS5_IJNS4_1CILi1EEENSA_ILi2EEESB_EEEEENS5_IJNSA_ILi64EEENSA_ILi256EEENSA_ILi32EEEEEENS_10bfloat16_tENS5_IJlSB_lEEESJ_SK_NS4_8TiledMMAINS4_8MMA_AtomIJNS4_20SM100_MMA_F16BF16_SSISJ_SJ_fLi64ELi256ELNS4_4UMMA5MajorE0ELSP_0ELNSO_7ScaleInE0ELSQ_0EEEEEENS4_6LayoutINS5_IJSB_SB_SB_EEENS5_IJNSA_ILi0EEESV_SV_EEEEENS5_IJNS4_10UnderscoreESY_SY_EEEEENS4_23SM90_TMA_LOAD_MULTICASTENS4_14ComposedLayoutINS4_7SwizzleILi2ELi4ELi3EEENS4_18smem_ptr_flag_bitsILi16EEENST_INS5_IJNSA_ILi8EEESH_EEENS5_IJSH_SB_EEEEEEEvNS4_8identityENS4_13SM90_TMA_LOADES1B_vS1C_EENS_8epilogue10collective18CollectiveEpilogueINS1F_23Sm100TmaWarpSpecializedILi4ELi2ELi32ELb1ELb0EEEJSI_NS5_IJNST_ISF_SB_EES1K_EEESJ_SK_SJ_SK_NS1F_6fusion15FusionCallbacksIS1J_NS1M_17LinearCombinationISJ_fSJ_fLNS_15FloatRoundStyleE2EEESI_S1L_JEEENS4_5SM1004TMEM4LOAD26SM100_TMEM_LOAD_16dp256b8xES1D_NS12_INS13_ILi3ELi4ELi3EEES16_NST_INS5_IJS17_SF_EEENS5_IJSF_SB_EEEEEEENS4_17SM75_U32x4_LDSM_NENS4_14SM90_TMA_STOREES20_NS4_17SM90_U32x4_STSM_NENS4_39AutoVectorizingCopyWithAssumedAlignmentILi128EEEEEEvvEEEEvNT_6ParamsE,(.L_x_180 - _ZN7cutlass13device_kernelINS_4gemm6kernel13GemmUniversalIN4cute5tupleIJiiiiEEENS1_10collective13CollectiveMmaINS1_35MainloopSm100TmaUmmaWarpSpecializedILi3ELi2ELi4ENS5_IJNS4_1CILi1EEENSA_ILi2EEESB_EEEEENS5_IJNSA_ILi64EEENSA_ILi256EEENSA_ILi32EEEEEENS_10bfloat16_tENS5_IJlSB_lEEESJ_SK_NS4_8TiledMMAINS4_8MMA_AtomIJNS4_20SM100_MMA_F16BF16_SSISJ_SJ_fLi64ELi256ELNS4_4UMMA5MajorE0ELSP_0ELNSO_7ScaleInE0ELSQ_0EEEEEENS4_6LayoutINS5_IJSB_SB_SB_EEENS5_IJNSA_ILi0EEESV_SV_EEEEENS5_IJNS4_10UnderscoreESY_SY_EEEEENS4_23SM90_TMA_LOAD_MULTICASTENS4_14ComposedLayoutINS4_7SwizzleILi2ELi4ELi3EEENS4_18smem_ptr_flag_bitsILi16EEENST_INS5_IJNSA_ILi8EEESH_EEENS5_IJSH_SB_EEEEEEEvNS4_8identityENS4_13SM90_TMA_LOADES1B_vS1C_EENS_8epilogue10collective18CollectiveEpilogueINS1F_23Sm100TmaWarpSpecializedILi4ELi2ELi32ELb1ELb0EEEJSI_NS5_IJNST_ISF_SB_EES1K_EEESJ_SK_SJ_SK_NS1F_6fusion15FusionCallbacksIS1J_NS1M_17LinearCombinationISJ_fSJ_fLNS_15FloatRoundStyleE2EEESI_S1L_JEEENS4_5SM1004TMEM4LOAD26SM100_TMEM_LOAD_16dp256b8xES1D_NS12_INS13_ILi3ELi4ELi3EEES16_NST_INS5_IJS17_SF_EEENS5_IJSF_SB_EEEEEEENS4_17SM75_U32x4_LDSM_NENS4_14SM90_TMA_STOREES20_NS4_17SM90_U32x4_STSM_NENS4_39AutoVectorizingCopyWithAssumedAlignmentILi128EEEEEEvvEEEEvNT_6ParamsE)
        .other          _ZN7cutlass13device_kernelINS_4gemm6kernel13GemmUniversalIN4cute5tupleIJiiiiEEENS1_10collective13CollectiveMmaINS1_35MainloopSm100TmaUmmaWarpSpecializedILi3ELi2ELi4ENS5_IJNS4_1CILi1EEENSA_ILi2EEESB_EEEEENS5_IJNSA_ILi64EEENSA_ILi256EEENSA_ILi32EEEEEENS_10bfloat16_tENS5_IJlSB_lEEESJ_SK_NS4_8TiledMMAINS4_8MMA_AtomIJNS4_20SM100_MMA_F16BF16_SSISJ_SJ_fLi64ELi256ELNS4_4UMMA5MajorE0ELSP_0ELNSO_7ScaleInE0ELSQ_0EEEEEENS4_6LayoutINS5_IJSB_SB_SB_EEENS5_IJNSA_ILi0EEESV_SV_EEEEENS5_IJNS4_10UnderscoreESY_SY_EEEEENS4_23SM90_TMA_LOAD_MULTICASTENS4_14ComposedLayoutINS4_7SwizzleILi2ELi4ELi3EEENS4_18smem_ptr_flag_bitsILi16EEENST_INS5_IJNSA_ILi8EEESH_EEENS5_IJSH_SB_EEEEEEEvNS4_8identityENS4_13SM90_TMA_LOADES1B_vS1C_EENS_8epilogue10collective18CollectiveEpilogueINS1F_23Sm100TmaWarpSpecializedILi4ELi2ELi32ELb1ELb0EEEJSI_NS5_IJNST_ISF_SB_EES1K_EEESJ_SK_SJ_SK_NS1F_6fusion15FusionCallbacksIS1J_NS1M_17LinearCombinationISJ_fSJ_fLNS_15FloatRoundStyleE2EEESI_S1L_JEEENS4_5SM1004TMEM4LOAD26SM100_TMEM_LOAD_16dp256b8xES1D_NS12_INS13_ILi3ELi4ELi3EEES16_NST_INS5_IJS17_SF_EEENS5_IJSF_SB_EEEEEEENS4_17SM75_U32x4_LDSM_NENS4_14SM90_TMA_STOREES20_NS4_17SM90_U32x4_STSM_NENS4_39AutoVectorizingCopyWithAssumedAlignmentILi128EEEEEEvvEEEEvNT_6ParamsE,@"STO_CUDA_ENTRY STV_DEFAULT"
_ZN7cutlass13device_kernelINS_4gemm6kernel13GemmUniversalIN4cute5tupleIJiiiiEEENS1_10collective13CollectiveMmaINS1_35MainloopSm100TmaUmmaWarpSpecializedILi3ELi2ELi4ENS5_IJNS4_1CILi1EEENSA_ILi2EEESB_EEEEENS5_IJNSA_ILi64EEENSA_ILi256EEENSA_ILi32EEEEEENS_10bfloat16_tENS5_IJlSB_lEEESJ_SK_NS4_8TiledMMAINS4_8MMA_AtomIJNS4_20SM100_MMA_F16BF16_SSISJ_SJ_fLi64ELi256ELNS4_4UMMA5MajorE0ELSP_0ELNSO_7ScaleInE0ELSQ_0EEEEEENS4_6LayoutINS5_IJSB_SB_SB_EEENS5_IJNSA_ILi0EEESV_SV_EEEEENS5_IJNS4_10UnderscoreESY_SY_EEEEENS4_23SM90_TMA_LOAD_MULTICASTENS4_14ComposedLayoutINS4_7SwizzleILi2ELi4ELi3EEENS4_18smem_ptr_flag_bitsILi16EEENST_INS5_IJNSA_ILi8EEESH_EEENS5_IJSH_SB_EEEEEEEvNS4_8identityENS4_13SM90_TMA_LOADES1B_vS1C_EENS_8epilogue10collective18CollectiveEpilogueINS1F_23Sm100TmaWarpSpecializedILi4ELi2ELi32ELb1ELb0EEEJSI_NS5_IJNST_ISF_SB_EES1K_EEESJ_SK_SJ_SK_NS1F_6fusion15FusionCallbacksIS1J_NS1M_17LinearCombinationISJ_fSJ_fLNS_15FloatRoundStyleE2EEESI_S1L_JEEENS4_5SM1004TMEM4LOAD26SM100_TMEM_LOAD_16dp256b8xES1D_NS12_INS13_ILi3ELi4ELi3EEES16_NST_INS5_IJS17_SF_EEENS5_IJSF_SB_EEEEEEENS4_17SM75_U32x4_LDSM_NENS4_14SM90_TMA_STOREES20_NS4_17SM90_U32x4_STSM_NENS4_39AutoVectorizingCopyWithAssumedAlignmentILi128EEEEEEvvEEEEvNT_6ParamsE:
[----:B------:R-:W1:Y:S01]  /*0000*/  LDC R1, c[0x0][0x37c] ;  /* 0x0000df00ff017b82 */ /* 0x000e620000000800 */
[----:B------:R-:W2:Y:S01]  /*0010*/  S2R R94, SR_TID.X ;  /* 0x00000000005e7919 */ /* 0x000ea20000002100 */
[----:B------:R-:W3:Y:S01]  /*0020*/  LDCU.64 UR8, c[0x0][0x890] ;  /* 0x00011200ff0877ac */ /* 0x000ee20008000a00 */
[----:B------:R-:W-:Y:S02]  /*0030*/  PRMT R81, RZ, 0x7610, R81 ;  /* 0x00007610ff517816 */ /* 0x000fe40000000051 */
[----:B------:R-:W-:Y:S01]  /*0040*/  ELECT P3, URZ, PT ;  /* 0x0000000000ff782f */ /* 0x000fe20003860000 */
[----:B---3--:R-:W-:-:S04]  /*0050*/  UISETP.NE.U32.AND UP0, UPT, UR8, URZ, UPT ;  /* 0x000000ff0800728c */ /* 0x008fc8000bf05070 */
[----:B------:R-:W-:Y:S01]  /*0060*/  UISETP.NE.AND.EX UP0, UPT, UR9, URZ, UPT, UP0 ;  /* 0x000000ff0900728c */ /* 0x000fe2000bf05300 */
[----:B--2---:R-:W-:-:S05]  /*0070*/  SHF.R.U32.HI R82, RZ, 0x5, R94 ;  /* 0x00000005ff527819 */ /* 0x004fca000001165e */
[----:B------:R-:W2:Y:S02]  /*0080*/  SHFL.IDX PT, R0, R82, RZ, 0x1f ;  /* 0x00001fff52007589 */ /* 0x000ea400000e0000 */
[----:B--2---:R-:W-:Y:S01]  /*0090*/  R2UR UR17, R0 ;  /* 0x00000000001172ca */ /* 0x004fe200000e0000 */
[----:B-1----:R-:W-:-:S14]  /*00a0*/  BRA.U UP0, `(.L_x_0) ;  /* 0x0000000100307547 */ /* 0x002fdc000b800000 */
[----:B------:R-:W1:Y:S02]  /*00b0*/  LDCU.64 UR4, c[0x0][0x888] ;  /* 0x00011100ff0477ac */ /* 0x000e640008000a00 */
[----:B-1----:R-:W-:-:S04]  /*00c0*/  UISETP.NE.U32.AND UP0, UPT, UR4, URZ, UPT ;  /* 0x000000ff0400728c */ /* 0x002fc8000bf05070 */
[----:B------:R-:W-:-:S09]  /*00d0*/  UISETP.NE.AND.EX UP0, UPT, UR5, URZ, UPT, UP0 ;  /* 0x000000ff0500728c */ /* 0x000fd2000bf05300 */
[----:B------:R-:W-:Y:S05]  /*00e0*/  BRA.U !UP0, `(.L_x_1) ;  /* 0x0000000108147547 */ /* 0x000fea000b800000 */
[----:B------:R-:W1:Y:S01]  /*00f0*/  LDC.64 R2, c[0x0][0x888] ;  /* 0x00022200ff027b82 */ /* 0x000e620000000a00 */
[----:B------:R-:W1:Y:S02]  /*0100*/  LDCU.64 UR4, c[0x0][0x358] ;  /* 0x00006b00ff0477ac */ /* 0x000e640008000a00 */
[----:B-1----:R1:W5:Y:S01]  /*0110*/  LDG.E R41, desc[UR4][R2.64] ;  /* 0x0000000402297981 */ /* 0x002362000c1e1900 */
[----:B------:R-:W-:Y:S01]  /*0120*/  HFMA2 R81, -RZ, RZ, 0, 5.9604644775390625e-08 ;  /* 0x00000001ff517431 */ /* 0x000fe200000001ff */
[----:B------:R-:W-:Y:S05]  /*0130*/  BRA `(.L_x_0) ;  /* 0x00000000000c7947 */ /* 0x000fea0003800000 */
.L_x_1:
[----:B------:R-:W1:Y:S01]  /*0140*/  LDCU UR4, c[0x0][0x880] ;  /* 0x00011000ff0477ac */ /* 0x000e620008000800 */
[----:B------:R-:W-:Y:S01]  /*0150*/  HFMA2 R81, -RZ, RZ, 0, 5.9604644775390625e-08 ;  /* 0x00000001ff517431 */ /* 0x000fe200000001ff */
[----:B-1----:R-:W-:-:S07]  /*0160*/  MOV R41, UR4 ;  /* 0x0000000400297c02 */ /* 0x002fce0008000f00 */
.L_x_0:
[----:B------:R-:W2:Y:S02]  /*0170*/  LDCU.64 UR4, c[0x0][0x8b0] ;  /* 0x00011600ff0477ac */ /* 0x000ea40008000a00 */
[----:B--2---:R-:W-:-:S04]  /*0180*/  UISETP.NE.U32.AND UP0, UPT, UR4, URZ, UPT ;  /* 0x000000ff0400728c */ /* 0x004fc8000bf05070 */
[----:B------:R-:W-:-:S09]  /*0190*/  UISETP.NE.AND.EX UP0, UPT, UR5, URZ, UPT, UP0 ;  /* 0x000000ff0500728c */ /* 0x000fd2000bf05300 */
[----:B------:R-:W-:Y:S05]  /*01a0*/  BRA.U UP0, `(.L_x_2) ;  /* 0x0000000100287547 */ /* 0x000fea000b800000 */
[----:B------:R-:W2:Y:S02]  /*01b0*/  LDCU.64 UR4, c[0x0][0x8a8] ;  /* 0x00011500ff0477ac */ /* 0x000ea40008000a00 */
[----:B--2---:R-:W-:-:S04]  /*01c0*/  UISETP.NE.U32.AND UP0, UPT, UR4, URZ, UPT ;  /* 0x000000ff0400728c */ /* 0x004fc8000bf05070 */
[----:B------:R-:W-:-:S09]  /*01d0*/  UISETP.NE.AND.EX UP0, UPT, UR5, URZ, UPT, UP0 ;  /* 0x000000ff0500728c */ /* 0x000fd2000bf05300 */
[----:B------:R-:W-:Y:S05]  /*01e0*/  BRA.U !UP0, `(.L_x_3) ;  /* 0x0000000108107547 */ /* 0x000fea000b800000 */
[----:B------:R-:W2:Y:S01]  /*01f0*/  LDC.64 R38, c[0x0][0x8a8] ;  /* 0x00022a00ff267b82 */ /* 0x000ea20000000a00 */
[----:B------:R-:W2:Y:S02]  /*0200*/  LDCU.64 UR4, c[0x0][0x358] ;  /* 0x00006b00ff0477ac */ /* 0x000ea40008000a00 */
[----:B--2---:R2:W5:Y:S01]  /*0210*/  LDG.E R38, desc[UR4][R38.64] ;  /* 0x0000000426267981 */ /* 0x004562000c1e1900 */
[----:B------:R-:W-:Y:S05]  /*0220*/  BRA `(.L_x_2) ;  /* 0x0000000000087947 */ /* 0x000fea0003800000 */
.L_x_3:
[----:B------:R-:W2:Y:S02]  /*0230*/  LDCU UR4, c[0x0][0x8a0] ;  /* 0x00011400ff0477ac */ /* 0x000ea40008000800 */
[----:B--2---:R-:W-:Y:S02]  /*0240*/  MOV R38, UR4 ;  /* 0x0000000400267c02 */ /* 0x004fe40008000f00 */
.L_x_2:
[----:B------:R-:W-:Y:S01]  /*0250*/  IMAD.U32 R0, RZ, RZ, UR17 ;  /* 0x00000011ff007e24 */ /* 0x000fe2000f8e00ff */
[----:B------:R-:W-:Y:S04]  /*0260*/  BSSY.RECONVERGENT B0, `(.L_x_4) ;  /* 0x000000c000007945 */ /* 0x000fe80003800200 */
[C---:B------:R-:W-:Y:S02]  /*0270*/  ISETP.NE.OR P1, PT, R0.reuse, 0x1, !P3 ;  /* 0x000000010000780c */ /* 0x040fe40005f25670 */
[----:B------:R-:W-:-:S11]  /*0280*/  ISETP.NE.OR P0, PT, R0, 0x3, !P3 ;  /* 0x000000030000780c */ /* 0x000fd60005f05670 */
[----:B------:R-:W-:Y:S05]  /*0290*/  @P1 BRA `(.L_x_5) ;  /* 0x0000000000201947 */ /* 0x000fea0003800000 */
[----:B------:R-:W3:Y:S02]  /*02a0*/  LDCU.64 UR4, c[0x0][0x348] ;  /* 0x00006900ff0477ac */ /* 0x000ee40008000a00 */
[----:B---3--:R-:W-:Y:S02]  /*02b0*/  UIADD3 UR6, UP1, UPT, UR4, 0x80, URZ ;  /* 0x0000008004067890 */ /* 0x008fe4000ff3e0ff */
[----:B------:R-:W-:Y:S02]  /*02c0*/  UIADD3 UR4, UP0, UPT, UR4, 0x180, URZ ;  /* 0x0000018004047890 */ /* 0x000fe4000ff1e0ff */
[----:B------:R-:W-:Y:S02]  /*02d0*/  UIADD3.X UR7, UPT, UPT, URZ, UR5, URZ, UP1, !UPT ;  /* 0x00000005ff077290 */ /* 0x000fe40008ffe4ff */
[----:B------:R-:W-:-:S07]  /*02e0*/  UIADD3.X UR5, UPT, UPT, URZ, UR5, URZ, UP0, !UPT ;  /* 0x00000005ff057290 */ /* 0x000fce00087fe4ff */
[----:B------:R3:W-:Y:S02]  /*02f0*/  UTMACCTL.PF [UR6] ;  /* 0x00000000060079b9 */ /* 0x0007e40008040000 */
[----:B------:R3:W-:Y:S02]  /*0300*/  UTMACCTL.PF [UR4] ;  /* 0x00000000040079b9 */ /* 0x0007e40008040000 */
[----:B---3--:R-:W-:Y:S01]  /*0310*/  NOP ;  /* 0x0000000000007918 */ /* 0x008fe20000000000 */
.L_x_5:
[----:B------:R-:W-:Y:S05]  /*0320*/  BSYNC.RECONVERGENT B0 ;  /* 0x0000000000007941 */ /* 0x000fea0003800200 */
.L_x_4:
[----:B------:R-:W-:Y:S04]  /*0330*/  BSSY.RECONVERGENT B0, `(.L_x_6) ;  /* 0x000000a000007945 */ /* 0x000fe80003800200 */
        /* <DEDUP_REMOVED lines=9> */
.L_x_7:
[----:B------:R-:W-:Y:S05]  /*03d0*/  BSYNC.RECONVERGENT B0 ;  /* 0x0000000000007941 */ /* 0x000fea0003800200 */
.L_x_6:
[----:B------:R-:W3:Y:S01]  /*03e0*/  LDCU.64 UR4, c[0x0][0x888] ;  /* 0x00011100ff0477ac */ /* 0x000ee20008000a00 */
[----:B------:R-:W-:Y:S02]  /*03f0*/  UISETP.EQ.U32.AND UP1, UPT, UR8, URZ, UPT ;  /* 0x000000ff0800728c */ /* 0x000fe4000bf22070 */
[----:B------:R-:W-:Y:S02]  /*0400*/  UPLOP3.LUT UP3, UPT, UPT, UPT, UPT, 0x80, 0x8 ;  /* 0x000000000008789c */ /* 0x000fe40003f6f070 */
[----:B---3--:R-:W-:-:S04]  /*0410*/  UISETP.NE.U32.AND UP0, UPT, UR4, URZ, UPT ;  /* 0x000000ff0400728c */ /* 0x008fc8000bf05070 */
[----:B------:R-:W-:-:S04]  /*0420*/  UISETP.NE.AND.EX UP0, UPT, UR5, URZ, UPT, UP0 ;  /* 0x000000ff0500728c */ /* 0x000fc8000bf05300 */
[----:B------:R-:W-:-:S04]  /*0430*/  UISETP.EQ.OR.EX UP2, UPT, UR9, URZ, !UP0, UP1 ;  /* 0x000000ff0900728c */ /* 0x000fc8000c742710 */
[----:B------:R-:W-:-:S06]  /*0440*/  UP2UR UR4, UPR, URZ, 0x4 ;  /* 0x00000004ff047883 */ /* 0x000fcc0008000000 */
[----:B------:R-:W-:Y:S01]  /*0450*/  MOV R85, UR4 ;  /* 0x0000000400557c02 */ /* 0x000fe20008000f00 */
[----:B------:R-:W-:Y:S06]  /*0460*/  BRA.U !UP2, `(.L_x_8) ;  /* 0x000000010a207547 */ /* 0x000fec000b800000 */
[----:B------:R-:W-:Y:S01]  /*0470*/  UISETP.NE.U32.AND UP1, UPT, UR8, URZ, UPT ;  /* 0x000000ff0800728c */ /* 0x000fe2000bf25070 */
[----:B-----5:R-:W-:Y:S01]  /*0480*/  FSETP.NEU.AND P0, PT, R41, RZ, PT ;  /* 0x000000ff2900720b */ /* 0x020fe20003f0d000 */
[----:B------:R-:W-:Y:S02]  /*0490*/  USEL UR4, URZ, 0xffffffff, UP0 ;  /* 0xffffffffff047887 */ /* 0x000fe40008000000 */
[----:B------:R-:W-:-:S10]  /*04a0*/  UISETP.NE.AND.EX UP1, UPT, UR9, URZ, UPT, UP1 ;  /* 0x000000ff0900728c */ /* 0x000fd4000bf25310 */
[----:B------:R-:W-:Y:S01]  /*04b0*/  VOTEU.ANY UP0, P0 ;  /* 0x0000000000ff7886 */ /* 0x000fe20000000100 */
[----:B------:R-:W-:-:S04]  /*04c0*/  @!UP1 USEL UR4, URZ, 0xffffffff, UP0 ;  /* 0xffffffffff049887 */ /* 0x000fc80008000000 */
[----:B------:R-:W-:-:S04]  /*04d0*/  ULOP3.LUT UR4, UR4, 0x1, URZ, 0xc0, !UPT ;  /* 0x0000000104047892 */ /* 0x000fc8000f8ec0ff */
[----:B------:R-:W-:-:S11]  /*04e0*/  UISETP.NE.U32.AND UP3, UPT, UR4, 0x1, UPT ;  /* 0x000000010400788c */ /* 0x000fd6000bf65070 */
.L_x_8:
[----:B-1----:R-:W1:Y:S01]  /*04f0*/  SHFL.IDX PT, R2, R82, RZ, 0x1f ;  /* 0x00001fff52027589 */ /* 0x002e6200000e0000 */
[----:B------:R-:W-:-:S04]  /*0500*/  UISETP.NE.AND UP0, UPT, UR17, 0x2, UPT ;  /* 0x000000021100788c */ /* 0x000fc8000bf05270 */
[----:B------:R-:W-:Y:S01]  /*0510*/  USEL UR48, URZ, 0x1, UP0 ;  /* 0x00000001ff307887 */ /* 0x000fe20008000000 */
[----:B-1----:R-:W-:-:S13]  /*0520*/  ISETP.NE.AND P0, PT, R2, RZ, PT ;  /* 0x000000ff0200720c */ /* 0x002fda0003f05270 */
[----:B------:R-:W-:Y:S05]  /*0530*/  @P0 BRA `(.L_x_9) ;  /* 0x0000000000500947 */ /* 0x000fea0003800000 */
[----:B------:R-:W1:Y:S01]  /*0540*/  S2UR UR4, SR_CgaCtaId ;  /* 0x00000000000479c3 */ /* 0x000e620000008800 */
[----:B------:R-:W-:Y:S01]  /*0550*/  UMOV UR5, 0x400 ;  /* 0x0000040000057882 */ /* 0x000fe20000000000 */
[----:B------:R-:W-:Y:S01]  /*0560*/  UMOV UR8, 0x1 ;  /* 0x0000000100087882 */ /* 0x000fe20000000000 */
[----:B------:R-:W-:Y:S01]  /*0570*/  UMOV UR6, 0x2 ;  /* 0x0000000200067882 */ /* 0x000fe20000000000 */
[----:B------:R-:W-:-:S04]  /*0580*/  UIADD3 UR8, UPT, UPT, -UR8, 0x100000, URZ ;  /* 0x0010000008087890 */ /* 0x000fc8000fffe1ff */
[----:B------:R-:W-:Y:S02]  /*0590*/  USHF.L.U32 UR9, UR8, 0xb, URZ ;  /* 0x0000000b08097899 */ /* 0x000fe400080006ff */
[----:B------:R-:W-:Y:S02]  /*05a0*/  USHF.L.U32 UR8, UR8, 0x1, URZ ;  /* 0x0000000108087899 */ /* 0x000fe400080006ff */
[----:B------:R-:W-:-:S04]  /*05b0*/  UIADD3 UR6, UPT, UPT, -UR6, 0x100000, URZ ;  /* 0x0010000006067890 */ /* 0x000fc8000fffe1ff */
[----:B------:R-:W-:Y:S02]  /*05c0*/  USHF.L.U32 UR7, UR6, 0xb, URZ ;  /* 0x0000000b06077899 */ /* 0x000fe400080006ff */
[----:B------:R-:W-:Y:S01]  /*05d0*/  USHF.L.U32 UR6, UR6, 0x1, URZ ;  /* 0x0000000106067899 */ /* 0x000fe200080006ff */
[----:B------:R-:W-:Y:S01]  /*05e0*/  ELECT P0, URZ, PT ;  /* 0x0000000000ff782f */ /* 0x000fe20003800000 */
[----:B-1----:R-:W-:Y:S01]  /*05f0*/  ULEA UR4, UR4, UR5, 0x18 ;  /* 0x0000000504047291 */ /* 0x002fe2000f8ec0ff */
[----:B------:R-:W1:Y:S11]  /*0600*/  FENCE.VIEW.ASYNC.S ;  /* 0x00000000000073c6 */ /* 0x000e760000000000 */
[----:B-1----:R1:W3:Y:S01]  /*0610*/  SYNCS.EXCH.64 URZ, [UR4], UR8 ;  /* 0x0000000804ff75b2 */ /* 0x0022e20008000100 */
[----:B------:R1:W4:Y:S01]  /*0620*/  SYNCS.EXCH.64 URZ, [UR4+0x18], UR6 ;  /* 0x0000180604ff75b2 */ /* 0x0003220008000100 */
[----:B------:R1:W1:Y:S01]  /*0630*/  SYNCS.EXCH.64 URZ, [UR4+0x8], UR8 ;  /* 0x0000080804ff75b2 */ /* 0x0002620008000100 */
[----:B------:R1:W1:Y:S01]  /*0640*/  SYNCS.EXCH.64 URZ, [UR4+0x20], UR6 ;  /* 0x0000200604ff75b2 */ /* 0x0002620008000100 */
[----:B------:R1:W1:Y:S01]  /*0650*/  SYNCS.EXCH.64 URZ, [UR4+0x10], UR8 ;  /* 0x0000100804ff75b2 */ /* 0x0002620008000100 */
[----:B------:R1:W1:Y:S01]  /*0660*/  SYNCS.EXCH.64 URZ, [UR4+0x28], UR6 ;  /* 0x0000280604ff75b2 */ /* 0x0002620008000100 */
[----:B------:R-:W-:Y:S01]  /*0670*/  NOP ;  /* 0x0000000000007918 */ /* 0x000fe20000000000 */
.L_x_9:
[----:B------:R-:W2:Y:S01]  /*0680*/  SHFL.IDX PT, R2, R82, RZ, 0x1f ;  /* 0x00001fff52027589 */ /* 0x000ea200000e0000 */
[----:B------:R-:W-:Y:S01]  /*0690*/  NOP ;  /* 0x0000000000007918 */ /* 0x000fe20000000000 */
[----:B--2---:R-:W-:-:S13]  /*06a0*/  ISETP.NE.AND P0, PT, R2, 0x1, PT ;  /* 0x000000010200780c */ /* 0x004fda0003f05270 */
[----:B------:R-:W-:Y:S05]  /*06b0*/  @P0 BRA `(.L_x_10) ;  /* 0x0000000000580947 */ /* 0x000fea0003800000 */
[----:B-1----:R-:W1:Y:S01]  /*06c0*/  S2UR UR4, SR_CgaCtaId ;  /* 0x00000000000479c3 */ /* 0x002e620000008800 */
        /* <DEDUP_REMOVED lines=12> */
[----:B-1----:R2:W1:Y:S01]  /*0790*/  SYNCS.EXCH.64 URZ, [UR4+0x30], UR8 ;  /* 0x0000300804ff75b2 */ /* 0x0024620008000100 */
[----:B------:R2:W1:Y:S01]  /*07a0*/  SYNCS.EXCH.64 URZ, [UR4+0x50], UR6 ;  /* 0x0000500604ff75b2 */ /* 0x0004620008000100 */
[----:B------:R2:W1:Y:S01]  /*07b0*/  SYNCS.EXCH.64 URZ, [UR4+0x38], UR8 ;  /* 0x0000380804ff75b2 */ /* 0x0004620008000100 */
[----:B------:R2:W1:Y:S01]  /*07c0*/  SYNCS.EXCH.64 URZ, [UR4+0x58], UR6 ;  /* 0x0000580604ff75b2 */ /* 0x0004620008000100 */
[----:B------:R2:W1:Y:S01]  /*07d0*/  SYNCS.EXCH.64 URZ, [UR4+0x40], UR8 ;  /* 0x0000400804ff75b2 */ /* 0x0004620008000100 */
[----:B------:R2:W1:Y:S01]  /*07e0*/  SYNCS.EXCH.64 URZ, [UR4+0x60], UR6 ;  /* 0x0000600604ff75b2 */ /* 0x0004620008000100 */
[----:B------:R2:W1:Y:S01]  /*07f0*/  SYNCS.EXCH.64 URZ, [UR4+0x48], UR8 ;  /* 0x0000480804ff75b2 */ /* 0x0004620008000100 */
[----:B------:R2:W1:Y:S02]  /*0800*/  SYNCS.EXCH.64 URZ, [UR4+0x68], UR6 ;  /* 0x0000680604ff75b2 */ /* 0x0004640008000100 */
[----:B--2---:R-:W-:Y:S01]  /*0810*/  NOP ;  /* 0x0000000000007918 */ /* 0x004fe20000000000 */
.L_x_10:
[----:B------:R-:W2:Y:S01]  /*0820*/  SHFL.IDX PT, R2, R82, RZ, 0x1f ;  /* 0x00001fff52027589 */ /* 0x000ea200000e0000 */
[----:B------:R-:W-:Y:S01]  /*0830*/  NOP ;  /* 0x0000000000007918 */ /* 0x000fe20000000000 */
[----:B--2---:R-:W-:-:S13]  /*0840*/  ISETP.NE.AND P0, PT, R2, 0x3, PT ;  /* 0x000000030200780c */ /* 0x004fda0003f05270 */
[----:B------:R-:W-:Y:S05]  /*0850*/  @P0 BRA `(.L_x_11) ;  /* 0x0000000000300947 */ /* 0x000fea0003800000 */
[----:B-1----:R-:W1:Y:S01]  /*0860*/  S2UR UR6, SR_CgaCtaId ;  /* 0x00000000000679c3 */ /* 0x002e620000008800 */
[----:B------:R-:W-:Y:S01]  /*0870*/  UMOV UR4, 0x400 ;  /* 0x0000040000047882 */ /* 0x000fe20000000000 */
[----:B------:R-:W-:Y:S01]  /*0880*/  UMOV UR5, 0x20 ;  /* 0x0000002000057882 */ /* 0x000fe20000000000 */
[----:B------:R-:W-:Y:S01]  /*0890*/  ELECT P0, URZ, PT ;  /* 0x0000000000ff782f */ /* 0x000fe20003800000 */
[----:B-1----:R-:W-:Y:S02]  /*08a0*/  ULEA UR6, UR6, UR4, 0x18 ;  /* 0x0000000406067291 */ /* 0x002fe4000f8ec0ff */
[----:B------:R-:W-:-:S04]  /*08b0*/  UIADD3 UR4, UPT, UPT, -UR5, 0x100000, URZ ;  /* 0x0010000005047890 */ /* 0x000fc8000fffe1ff */
[----:B------:R-:W-:Y:S02]  /*08c0*/  USHF.L.U32 UR5, UR4, 0xb, URZ ;  /* 0x0000000b04057899 */ /* 0x000fe400080006ff */
[----:B------:R-:W-:Y:S01]  /*08d0*/  USHF.L.U32 UR4, UR4, 0x1, URZ ;  /* 0x0000000104047899 */ /* 0x000fe200080006ff */
[----:B------:R-:W1:Y:S11]  /*08e0*/  FENCE.VIEW.ASYNC.S ;  /* 0x00000000000073c6 */ /* 0x000e760000000000 */
[----:B-1----:R2:W1:Y:S01]  /*08f0*/  SYNCS.EXCH.64 URZ, [UR6+0x70], UR4 ;  /* 0x0000700406ff75b2 */ /* 0x0024620008000100 */
[----:B------:R2:W1:Y:S02]  /*0900*/  SYNCS.EXCH.64 URZ, [UR6+0x78], UR4 ;  /* 0x0000780406ff75b2 */ /* 0x0004640008000100 */
[----:B--2---:R-:W-:Y:S01]  /*0910*/  NOP ;  /* 0x0000000000007918 */ /* 0x004fe20000000000 */
.L_x_11:
[----:B------:R-:W2:Y:S01]  /*0920*/  SHFL.IDX PT, R2, R82, RZ, 0x1f ;  /* 0x00001fff52027589 */ /* 0x000ea200000e0000 */
[----:B------:R-:W-:Y:S01]  /*0930*/  NOP ;  /* 0x0000000000007918 */ /* 0x000fe20000000000 */
[----:B--2---:R-:W-:-:S13]  /*0940*/  ISETP.NE.AND P0, PT, R2, 0x4, PT ;  /* 0x000000040200780c */ /* 0x004fda0003f05270 */
[----:B------:R-:W-:Y:S05]  /*0950*/  @P0 BRA `(.L_x_12) ;  /* 0x00000000004c0947 */ /* 0x000fea0003800000 */
[----:B-1----:R-:W1:Y:S01]  /*0960*/  S2UR UR6, SR_CgaCtaId ;  /* 0x00000000000679c3 */ /* 0x002e620000008800 */
[----:B------:R-:W-:Y:S01]  /*0970*/  UMOV UR4, 0x1e0 ;  /* 0x000001e000047882 */ /* 0x000fe20000000000 */
[----:B------:R-:W-:Y:S01]  /*0980*/  UMOV UR5, 0x400 ;  /* 0x0000040000057882 */ /* 0x000fe20000000000 */
[----:B------:R-:W-:Y:S01]  /*0990*/  USEL UR4, UR4, 0x1a0, UP3 ;  /* 0x000001a004047887 */ /* 0x000fe20009800000 */
[----:B------:R-:W-:Y:S01]  /*09a0*/  UMOV UR8, 0x1 ;  /* 0x0000000100087882 */ /* 0x000fe20000000000 */
[----:B------:R-:W-:Y:S01]  /*09b0*/  ELECT P0, URZ, PT ;  /* 0x0000000000ff782f */ /* 0x000fe20003800000 */
[----:B------:R-:W-:-:S04]  /*09c0*/  UIADD3 UR8, UPT, UPT, -UR8, 0x100000, URZ ;  /* 0x0010000008087890 */ /* 0x000fc8000fffe1ff */
[----:B------:R-:W-:Y:S02]  /*09d0*/  USHF.L.U32 UR9, UR8, 0xb, URZ ;  /* 0x0000000b08097899 */ /* 0x000fe400080006ff */
[----:B------:R-:W-:Y:S02]  /*09e0*/  USHF.L.U32 UR8, UR8, 0x1, URZ ;  /* 0x0000000108087899 */ /* 0x000fe400080006ff */
[----:B-1----:R-:W-:Y:S02]  /*09f0*/  ULEA UR6, UR6, UR5, 0x18 ;  /* 0x0000000506067291 */ /* 0x002fe4000f8ec0ff */
[----:B------:R-:W-:-:S04]  /*0a00*/  UIADD3 UR4, UPT, UPT, -UR4, 0x100000, URZ ;  /* 0x0010000004047890 */ /* 0x000fc8000fffe1ff */
[----:B------:R-:W-:Y:S02]  /*0a10*/  USHF.L.U32 UR5, UR4, 0xb, URZ ;  /* 0x0000000b04057899 */ /* 0x000fe400080006ff */
[----:B------:R-:W-:Y:S01]  /*0a20*/  USHF.L.U32 UR4, UR4, 0x1, URZ ;  /* 0x0000000104047899 */ /* 0x000fe200080006ff */
[----:B------:R-:W1:Y:S03]  /*0a30*/  FENCE.VIEW.ASYNC.S ;  /* 0x00000000000073c6 */ /* 0x000e660000000000 */
[----:B-1----:R2:W1:Y:S08]  /*0a40*/  SYNCS.EXCH.64 URZ, [UR6+0x80], UR8 ;  /* 0x0000800806ff75b2 */ /* 0x0024700008000100 */
[----:B------:R2:W1:Y:S01]  /*0a50*/  SYNCS.EXCH.64 URZ, [UR6+0x90], UR4 ;  /* 0x0000900406ff75b2 */ /* 0x0004620008000100 */
[----:B------:R2:W1:Y:S01]  /*0a60*/  SYNCS.EXCH.64 URZ, [UR6+0x88], UR8 ;  /* 0x0000880806ff75b2 */ /* 0x0004620008000100 */
[----:B------:R2:W1:Y:S02]  /*0a70*/  SYNCS.EXCH.64 URZ, [UR6+0x98], UR4 ;  /* 0x0000980406ff75b2 */ /* 0x0004640008000100 */
[----:B--2---:R-:W-:Y:S01]  /*0a80*/  NOP ;  /* 0x0000000000007918 */ /* 0x004fe20000000000 */
.L_x_12:
        /* <DEDUP_REMOVED lines=26> */
.L_x_13:
[----:B------:R-:W2:Y:S01]  /*0c30*/  SHFL.IDX PT, R2, R82, RZ, 0x1f ;  /* 0x00001fff52027589 */ /* 0x000ea200000e0000 */
[----:B------:R-:W-:Y:S01]  /*0c40*/  NOP ;  /* 0x0000000000007918 */ /* 0x000fe20000000000 */
[----:B--2---:R-:W-:-:S13]  /*0c50*/  ISETP.NE.AND P0, PT, R2, 0x3, PT ;  /* 0x000000030200780c */ /* 0x004fda0003f05270 */
[----:B------:R-:W-:Y:S05]  /*0c60*/  @P0 BRA `(.L_x_14) ;  /* 0x0000000000380947 */ /* 0x000fea0003800000 */
[----:B------:R-:W2:Y:S01]  /*0c70*/  S2UR UR5, SR_CgaCtaId ;  /* 0x00000000000579c3 */ /* 0x000ea20000008800 */
[----:B-1----:R-:W-:Y:S01]  /*0c80*/  UMOV UR4, 0x400 ;  /* 0x0000040000047882 */ /* 0x002fe20000000000 */
[----:B------:R-:W-:Y:S01]  /*0c90*/  UMOV UR6, 0x20 ;  /* 0x0000002000067882 */ /* 0x000fe20000000000 */
[----:B------:R-:W-:Y:S01]  /*0ca0*/  ELECT P0, URZ, PT ;  /* 0x0000000000ff782f */ /* 0x000fe20003800000 */
[----:B------:R-:W-:-:S04]  /*0cb0*/  UIADD3 UR6, UPT, UPT, -UR6, 0x100000, URZ ;  /* 0x0010000006067890 */ /* 0x000fc8000fffe1ff */
[----:B------:R-:W-:Y:S02]  /*0cc0*/  USHF.L.U32 UR7, UR6, 0xb, URZ ;  /* 0x0000000b06077899 */ /* 0x000fe400080006ff */
[----:B------:R-:W-:Y:S02]  /*0cd0*/  USHF.L.U32 UR6, UR6, 0x1, URZ ;  /* 0x0000000106067899 */ /* 0x000fe400080006ff */
[----:B--2---:R-:W-:Y:S01]  /*0ce0*/  ULEA UR4, UR5, UR4, 0x18 ;  /* 0x0000000405047291 */ /* 0x004fe2000f8ec0ff */
[----:B------:R-:W1:Y:S11]  /*0cf0*/  FENCE.VIEW.ASYNC.S ;  /* 0x00000000000073c6 */ /* 0x000e760000000000 */
[----:B-1----:R2:W1:Y:S01]  /*0d00*/  SYNCS.EXCH.64 URZ, [UR4+0xe0], UR6 ;  /* 0x0000e00604ff75b2 */ /* 0x0024620008000100 */
[----:B------:R2:W1:Y:S01]  /*0d10*/  SYNCS.EXCH.64 URZ, [UR4+0xf0], UR6 ;  /* 0x0000f00604ff75b2 */ /* 0x0004620008000100 */
[----:B------:R2:W1:Y:S01]  /*0d20*/  SYNCS.EXCH.64 URZ, [UR4+0xe8], UR6 ;  /* 0x0000e80604ff75b2 */ /* 0x0004620008000100 */
[----:B------:R2:W1:Y:S02]  /*0d30*/  SYNCS.EXCH.64 URZ, [UR4+0xf8], UR6 ;  /* 0x0000f80604ff75b2 */ /* 0x0004640008000100 */
[----:B--2---:R-:W-:Y:S01]  /*0d40*/  NOP ;  /* 0x0000000000007918 */ /* 0x004fe20000000000 */
.L_x_14:
[----:B-1----:R-:W1:Y:S01]  /*0d50*/  LDCU UR4, c[0x0][0x36c] ;  /* 0x00006d80ff0477ac */ /* 0x002e620008000800 */
[----:B------:R-:W-:Y:S01]  /*0d60*/  ISETP.NE.OR P3, PT, R0, 0x2, !P3 ;  /* 0x000000020000780c */ /* 0x000fe20005f65670 */
[----:B------:R-:W-:Y:S01]  /*0d70*/  NOP ;  /* 0x0000000000007918 */ /* 0x000fe20000000000 */
[----:B------:R-:W-:Y:S01]  /*0d80*/  LOP3.LUT R0, R94, 0x1f, RZ, 0xc0, !PT ;  /* 0x0000001f5e007812 */ /* 0x000fe200078ec0ff */
[----:B------:R-:W-:Y:S02]  /*0d90*/  UISETP.NE.AND UP4, UPT, UR17, URZ, UPT ;  /* 0x000000ff1100728c */ /* 0x000fe4000bf85270 */
[----:B-1----:R-:W-:-:S09]  /*0da0*/  UISETP.EQ.U32.AND UP5, UPT, UR4, 0x1, UPT ;  /* 0x000000010400788c */ /* 0x002fd2000bfa2070 */
[----:B------:R-:W-:Y:S05]  /*0db0*/  BRA.U !UP5, `(.L_x_15) ;  /* 0x000000010d087547 */ /* 0x000fea000b800000 */
[----:B---34-:R-:W-:Y:S01]  /*0dc0*/  UCGABAR_ARV ;  /* 0x00000000000079c7 */ /* 0x018fe20008000000 */
[----:B------:R-:W-:Y:S05]  /*0dd0*/  BRA `(.L_x_16) ;  /* 0x0000000000047947 */ /* 0x000fea0003800000 */
.L_x_15:
[----:B---34-:R-:W-:Y:S01]  /*0de0*/  NOP ;  /* 0x0000000000007918 */ /* 0x018fe20000000000 */
.L_x_16:
[----:B------:R-:W1:Y:S01]  /*0df0*/  S2UR UR7, SR_CTAID.X ;  /* 0x00000000000779c3 */ /* 0x000e620000002500 */
[----:B------:R-:W-:-:S05]  /*0e00*/  CS2R.32 R84, SR_CgaSize ;  /* 0x0000000000547805 */ /* 0x000fca0000008a00 */
[----:B------:R-:W-:-:S05]  /*0e10*/  IMAD R84, R84, -0xa0, RZ ;  /* 0xffffff6054547824 */ /* 0x000fca00078e02ff */
[----:B------:R-:W-:-:S14]  /*0e20*/  R2UR UR5, R84 ;  /* 0x00000000540572ca */ /* 0x000fdc00000e0000 */
[----:B------:R-:W2:Y:S01]  /*0e30*/  LDCU UR5, c[0x0][UR5+0x2b0] ;  /* 0x00005600050577ac */ /* 0x000ea20008000800 */
[----:B------:R-:W-:-:S05]  /*0e40*/  CS2R.32 R84, SR_CgaSize ;  /* 0x0000000000547805 */ /* 0x000fca0000008a00 */
[----:B------:R-:W-:-:S05]  /*0e50*/  IMAD R84, R84, -0xa0, RZ ;  /* 0xffffff6054547824 */ /* 0x000fca00078e02ff */
[----:B------:R-:W-:-:S14]  /*0e60*/  R2UR UR4, R84 ;  /* 0x00000000540472ca */ /* 0x000fdc00000e0000 */
[----:B------:R-:W3:Y:S01]  /*0e70*/  LDCU UR4, c[0x0][UR4+0x2b4] ;  /* 0x00005680040477ac */ /* 0x000ee20008000800 */
[----:B------:R-:W4:Y:S01]  /*0e80*/  S2UR UR8, SR_CTAID.Y ;  /* 0x00000000000879c3 */ /* 0x000f220000002600 */
[----:B------:R-:W-:-:S05]  /*0e90*/  CS2R.32 R84, SR_CgaSize ;  /* 0x0000000000547805 */ /* 0x000fca0000008a00 */
[----:B------:R-:W-:-:S05]  /*0ea0*/  IMAD R84, R84, -0xa0, RZ ;  /* 0xffffff6054547824 */ /* 0x000fca00078e02ff */
[----:B------:R-:W-:-:S14]  /*0eb0*/  R2UR UR9, R84 ;  /* 0x00000000540972ca */ /* 0x000fdc00000e0000 */
[----:B------:R-:W3:Y:S01]  /*0ec0*/  LDCU UR9, c[0x0][UR9+0x2a0] ;  /* 0x00005400090977ac */ /* 0x000ee20008000800 */
[----:B------:R-:W-:-:S05]  /*0ed0*/  CS2R.32 R84, SR_CgaSize ;  /* 0x0000000000547805 */ /* 0x000fca0000008a00 */
[----:B------:R-:W-:-:S05]  /*0ee0*/  IMAD R84, R84, -0xa0, RZ ;  /* 0xffffff6054547824 */ /* 0x000fca00078e02ff */
[----:B------:R-:W-:-:S14]  /*0ef0*/  R2UR UR10, R84 ;  /* 0x00000000540a72ca */ /* 0x000fdc00000e0000 */
[----:B------:R-:W3:Y:S01]  /*0f00*/  LDCU UR10, c[0x0][UR10+0x2a4] ;  /* 0x000054800a0a77ac */ /* 0x000ee20008000800 */
[----:B------:R-:W3:Y:S01]  /*0f10*/  S2UR UR11, SR_CgaCtaId ;  /* 0x00000000000b79c3 */ /* 0x000ee20000008800 */
[----:B------:R-:W3:Y:S01]  /*0f20*/  LDCU UR21, c[0x0][0xb24] ;  /* 0x00016480ff1577ac */ /* 0x000ee20008000800 */
[----:B------:R-:W3:Y:S01]  /*0f30*/  LDCU UR42, c[0x0][0xb24] ;  /* 0x00016480ff2a77ac */ /* 0x000ee20008000800 */
[----:B-1----:R-:W-:-:S05]  /*0f40*/  I2FP.F32.U32 R3, UR7 ;  /* 0x0000000700037c45 */ /* 0x002fca0008201000 */
[----:B------:R-:W1:Y:S01]  /*0f50*/  S2UR UR36, SR_CTAID.Z ;  /* 0x00000000002479c3 */ /* 0x000e620000002700 */
[----:B------:R-:W1:Y:S01]  /*0f60*/  LDCU UR27, c[0x0][0xb30] ;  /* 0x00016600ff1b77ac */ /* 0x000e620008000800 */
[----:B--2---:R-:W-:Y:S01]  /*0f70*/  FMUL R3, R3, UR5 ;  /* 0x0000000503037c20 */ /* 0x004fe20008400000 */
[----:B------:R-:W-:Y:S01]  /*0f80*/  UMOV UR16, UR7 ;  /* 0x0000000700107c82 */ /* 0x000fe20008000000 */
[----:B----4-:R-:W-:Y:S01]  /*0f90*/  I2FP.F32.U32 R2, UR8 ;  /* 0x0000000800027c45 */ /* 0x010fe20008201000 */
[----:B------:R-:W-:-:S03]  /*0fa0*/  UMOV UR20, UR8 ;  /* 0x0000000800147c82 */ /* 0x000fc60008000000 */
[----:B------:R-:W2:Y:S01]  /*0fb0*/  F2I.U32.TRUNC.NTZ R3, R3 ;  /* 0x0000000300037305 */ /* 0x000ea2000020f000 */
[----:B---3--:R-:W-:Y:S01]  /*0fc0*/  UISETP.GE.AND UP2, UPT, UR21, 0x1, UPT ;  /* 0x000000011500788c */ /* 0x008fe2000bf46270 */
[----:B------:R-:W-:Y:S01]  /*0fd0*/  FMUL R2, R2, UR4 ;  /* 0x0000000402027c20 */ /* 0x000fe20008400000 */
[----:B------:R-:W-:-:S05]  /*0fe0*/  USHF.L.U32 UR28, UR11, 0xa, URZ ;  /* 0x0000000a0b1c7899 */ /* 0x000fca00080006ff */
[----:B------:R-:W3:Y:S01]  /*0ff0*/  F2I.U32.TRUNC.NTZ R2, R2 ;  /* 0x0000000200027305 */ /* 0x000ee2000020f000 */
[----:B--2---:R-:W-:Y:S02]  /*1000*/  R2UR UR4, R3 ;  /* 0x00000000030472ca */ /* 0x004fe400000e0000 */
[----:B---3--:R-:W-:Y:S02]  /*1010*/  R2UR UR6, R2 ;  /* 0x00000000020672ca */ /* 0x008fe400000e0000 */
[----:B------:R-:W-:-:S09]  /*1020*/  PRMT R2, RZ, 0x7610, R2 ;  /* 0x00007610ff027816 */ /* 0x000fd20000000002 */
[----:B------:R-:W-:-:S04]  /*1030*/  UIADD3 UR5, UPT, UPT, -UR4, URZ, URZ ;  /* 0x000000ff04057290 */ /* 0x000fc8000fffe1ff */
[----:B------:R-:W-:Y:S02]  /*1040*/  UIMAD UR5, UR9, UR5, UR7 ;  /* 0x00000005090572a4 */ /* 0x000fe4000f8e0207 */
[----:B------:R-:W-:-:S04]  /*1050*/  UIADD3 UR4, UPT, UPT, -UR6, URZ, URZ ;  /* 0x000000ff06047290 */ /* 0x000fc8000fffe1ff */
[----:B------:R-:W-:Y:S01]  /*1060*/  IMAD.U32 R84, RZ, RZ, UR5 ;  /* 0x00000005ff547e24 */ /* 0x000fe2000f8e00ff */
[----:B------:R-:W-:-:S06]  /*1070*/  UIMAD UR4, UR10, UR4, UR8 ;  /* 0x000000040a0472a4 */ /* 0x000fcc000f8e0208 */
[----:B------:R-:W-:Y:S01]  /*1080*/  IMAD.U32 R83, RZ, RZ, UR4 ;  /* 0x00000004ff537e24 */ /* 0x000fe2000f8e00ff */
[----:B-1----:R-:W-:Y:S06]  /*1090*/  BRA.U UP4, `(.L_x_17) ;  /* 0x00000001042c7547 */ /* 0x002fec000b800000 */
[----:B------:R-:W-:Y:S02]  /*10a0*/  R2UR UR5, R83 ;  /* 0x00000000530572ca */ /* 0x000fe400000e0000 */
[----:B------:R-:W-:-:S11]  /*10b0*/  R2UR UR4, R84 ;  /* 0x00000000540472ca */ /* 0x000fd600000e0000 */
[----:B------:R-:W-:Y:S02]  /*10c0*/  UISETP.NE.AND UP0, UPT, UR5, URZ, UPT ;  /* 0x000000ff0500728c */ /* 0x000fe4000bf05270 */
[----:B------:R-:W-:Y:S02]  /*10d0*/  UISETP.NE.AND UP1, UPT, UR5, 0x1, UPT ;  /* 0x000000010500788c */ /* 0x000fe4000bf25270 */
[----:B------:R-:W-:-:S04]  /*10e0*/  UISETP.EQ.OR UP0, UPT, UR4, URZ, !UP0 ;  /* 0x000000ff0400728c */ /* 0x000fc8000c702670 */
[----:B------:R-:W-:Y:S02]  /*10f0*/  USEL UR5, URZ, 0x1, !UP0 ;  /* 0x00000001ff057887 */ /* 0x000fe4000c000000 */
[----:B------:R-:W-:Y:S02]  /*1100*/  UISETP.NE.AND UP0, UPT, UR4, URZ, UPT ;  /* 0x000000ff0400728c */ /* 0x000fe4000bf05270 */
[----:B------:R-:W-:-:S04]  /*1110*/  USEL UR4, URZ, 0x2, UP1 ;  /* 0x00000002ff047887 */ /* 0x000fc80008800000 */
[----:B------:R-:W-:-:S04]  /*1120*/  USEL UR4, UR4, 0x2, UP0 ;  /* 0x0000000204047887 */ /* 0x000fc80008000000 */
[----:B------:R-:W-:-:S06]  /*1130*/  UIADD3 UR4, UPT, UPT, UR5, UR4, URZ ;  /* 0x0000000405047290 */ /* 0x000fcc000fffe0ff */
[----:B------:R-:W-:Y:S02]  /*1140*/  IMAD.U32 R2, RZ, RZ, UR4 ;  /* 0x00000004ff027e24 */ /* 0x000fe4000f8e00ff */
.L_x_17:
[----:B------:R-:W-:Y:S05]  /*1150*/  BRA.U !UP2, `(.L_x_18) ;  /* 0x000000010ad47547 */ /* 0x000fea000b800000 */
[----:B------:R-:W1:Y:S01]  /*1160*/  LDCU.128 UR12, c[0x0][0xb10] ;  /* 0x00016200ff0c77ac */ /* 0x000e620008000c00 */
[----:B------:R-:W2:Y:S01]  /*1170*/  LDCU UR6, c[0x0][0x370] ;  /* 0x00006e00ff0677ac */ /* 0x000ea20008000800 */
[----:B------:R-:W3:Y:S01]  /*1180*/  LDCU UR5, c[0x0][0x374] ;  /* 0x00006e80ff0577ac */ /* 0x000ee20008000800 */
[----:B------:R-:W4:Y:S01]  /*1190*/  LDCU UR26, c[0x0][0xb0c] ;  /* 0x00016180ff1a77ac */ /* 0x000f220008000800 */
[----:B------:R-:W4:Y:S01]  /*11a0*/  LDCU UR4, c[0x0][0xb20] ;  /* 0x00016400ff0477ac */ /* 0x000f220008000800 */
[----:B------:R-:W4:Y:S01]  /*11b0*/  LDCU.64 UR8, c[0x0][0xb28] ;  /* 0x00016500ff0877ac */ /* 0x000f220008000a00 */
[----:B-1----:R-:W-:Y:S02]  /*11c0*/  UISETP.NE.AND UP0, UPT, UR14, 0x1, UPT ;  /* 0x000000010e00788c */ /* 0x002fe4000bf05270 */
[----:B---3--:R-:W-:Y:S02]  /*11d0*/  UIMAD.WIDE.U32 UR10, UR5, UR15, URZ ;  /* 0x0000000f050a72a5 */ /* 0x008fe4000f8e00ff */
[----:B--2---:R-:W-:-:S02]  /*11e0*/  UIMAD.WIDE.U32 UR22, UR6, UR12, URZ ;  /* 0x0000000c061672a5 */ /* 0x004fc4000f8e00ff */
[----:B----4-:R-:W-:Y:S02]  /*11f0*/  UISETP.NE.AND UP1, UPT, UR26, 0x1, UPT ;  /* 0x000000011a00788c */ /* 0x010fe4000bf25270 */
[----:B------:R-:W-:Y:S01]  /*1200*/  UISETP.NE.AND UP2, UPT, UR21, 0x1, UPT ;  /* 0x000000011500788c */ /* 0x000fe2000bf45270 */
[----:B------:R-:W-:Y:S02]  /*1210*/  UMOV UR10, UR11 ;  /* 0x0000000b000a7c82 */ /* 0x000fe40008000000 */
[----:B------:R-:W-:Y:S01]  /*1220*/  UMOV UR22, UR23 ;  /* 0x0000001700167c82 */ /* 0x000fe20008000000 */
[----:B------:R-:W-:Y:S02]  /*1230*/  @UP0 USHF.R.U32.HI UR5, URZ, UR4, UR10 ;  /* 0x00000004ff050299 */ /* 0x000fe4000801160a */
[----:B------:R-:W-:Y:S02]  /*1240*/  UIMAD.WIDE.U32 UR24, UR20, UR15, URZ ;  /* 0x0000000f141872a5 */ /* 0x000fe4000f8e00ff */
[----:B------:R-:W-:-:S02]  /*1250*/  UIMAD.WIDE.U32 UR10, UR5, UR8, URZ ;  /* 0x00000008050a72a5 */ /* 0x000fc4000f8e00ff */
[----:B------:R-:W-:Y:S02]  /*1260*/  @UP1 USHF.R.U32.HI UR6, URZ, UR13, UR22 ;  /* 0x0000000dff061299 */ /* 0x000fe40008011616 */
[----:B------:R-:W-:Y:S02]  /*1270*/  UIMAD.WIDE.U32 UR18, UR16, UR12, URZ ;  /* 0x0000000c101272a5 */ /* 0x000fe4000f8e00ff */
[----:B------:R-:W-:Y:S01]  /*1280*/  UIMAD.WIDE.U32 UR22, UR6, UR8, URZ ;  /* 0x00000008061672a5 */ /* 0x000fe2000f8e00ff */
[----:B------:R-:W-:Y:S01]  /*1290*/  UMOV UR24, UR25 ;  /* 0x0000001900187c82 */ /* 0x000fe20008000000 */
[----:B------:R-:W-:Y:S01]  /*12a0*/  UMOV UR10, UR11 ;  /* 0x0000000b000a7c82 */ /* 0x000fe20008000000 */
[----:B------:R-:W-:Y:S02]  /*12b0*/  USHF.R.U32.HI UR24, URZ, UR4, UR24 ;  /* 0x00000004ff187299 */ /* 0x000fe40008011618 */
[----:B------:R-:W-:Y:S02]  /*12c0*/  @UP2 USHF.R.U32.HI UR5, URZ, UR9, UR10 ;  /* 0x00000009ff052299 */ /* 0x000fe4000801160a */
[----:B------:R-:W-:Y:S01]  /*12d0*/  UMOV UR7, UR23 ;  /* 0x0000001700077c82 */ /* 0x000fe20008000000 */
[----:B------:R-:W-:Y:S01]  /*12e0*/  UMOV UR18, UR19 ;  /* 0x0000001300127c82 */ /* 0x000fe20008000000 */
[----:B------:R-:W-:-:S02]  /*12f0*/  @UP2 USHF.R.U32.HI UR6, URZ, UR9, UR7 ;  /* 0x00000009ff062299 */ /* 0x000fc40008011607 */
[----:B------:R-:W-:Y:S02]  /*1300*/  USHF.R.U32.HI UR18, URZ, UR13, UR18 ;  /* 0x0000000dff127299 */ /* 0x000fe40008011612 */
[----:B------:R-:W-:Y:S02]  /*1310*/  USEL UR4, UR20, UR24, !UP0 ;  /* 0x0000001814047287 */ /* 0x000fe4000c000000 */
[----:B------:R-:W-:Y:S02]  /*1320*/  UIMAD UR7, UR5, UR21, URZ ;  /* 0x00000015050772a4 */ /* 0x000fe4000f8e02ff */
[----:B------:R-:W-:Y:S02]  /*1330*/  USEL UR5, UR16, UR18, !UP1 ;  /* 0x0000001210057287 */ /* 0x000fe4000c800000 */
[----:B------:R-:W-:Y:S02]  /*1340*/  UIMAD UR12, UR6, UR21, URZ ;  /* 0x00000015060c72a4 */ /* 0x000fe4000f8e02ff */
[----:B------:R-:W-:-:S02]  /*1350*/  UISETP.GE.AND UP0, UPT, UR4, UR7, UPT ;  /* 0x000000070400728c */ /* 0x000fc4000bf06270 */
[----:B------:R-:W-:Y:S02]  /*1360*/  UIMAD.WIDE.U32 UR10, UR4, UR8, URZ ;  /* 0x00000008040a72a5 */ /* 0x000fe4000f8e00ff */
[----:B------:R-:W-:Y:S02]  /*1370*/  UISETP.GE.OR UP0, UPT, UR5, UR12, UP0 ;  /* 0x0000000c0500728c */ /* 0x000fe40008706670 */
[----:B------:R-:W-:Y:S02]  /*1380*/  UIMAD.WIDE.U32 UR12, UR5, UR8, URZ ;  /* 0x00000008050c72a5 */ /* 0x000fe4000f8e00ff */
[----:B------:R-:W-:Y:S01]  /*1390*/  UIADD3 UR10, UPT, UPT, -UR4, URZ, URZ ;  /* 0x000000ff040a7290 */ /* 0x000fe2000fffe1ff */
[----:B------:R-:W-:Y:S01]  /*13a0*/  UMOV UR8, UR11 ;  /* 0x0000000b00087c82 */ /* 0x000fe20008000000 */
[----:B------:R-:W-:Y:S02]  /*13b0*/  UIADD3 UR11, UPT, UPT, -UR5, URZ, URZ ;  /* 0x000000ff050b7290 */ /* 0x000fe4000fffe1ff */
[----:B------:R-:W-:-:S03]  /*13c0*/  USHF.R.U32.HI UR8, URZ, UR9, UR8 ;  /* 0x00000009ff087299 */ /* 0x000fc60008011608 */
[----:B------:R-:W-:Y:S01]  /*13d0*/  @!UP0 UMOV UR7, UR13 ;  /* 0x0000000d00078c82 */ /* 0x000fe20008000000 */
[----:B------:R-:W-:Y:S02]  /*13e0*/  UIMAD UR20, UR14, UR10, UR20 ;  /* 0x0000000a0e1472a4 */ /* 0x000fe4000f8e0214 */
[----:B------:R-:W-:Y:S02]  /*13f0*/  USEL UR8, UR4, UR8, !UP2 ;  /* 0x0000000804087287 */ /* 0x000fe4000d000000 */
[----:B------:R-:W-:Y:S02]  /*1400*/  @!UP0 USHF.R.U32.HI UR7, URZ, UR9, UR7 ;  /* 0x00000009ff078299 */ /* 0x000fe40008011607 */
[----:B------:R-:W-:Y:S02]  /*1410*/  UIADD3 UR9, UPT, UPT, -UR8, URZ, URZ ;  /* 0x000000ff08097290 */ /* 0x000fe4000fffe1ff */
[----:B------:R-:W-:Y:S02]  /*1420*/  @!UP0 USEL UR7, UR5, UR7, !UP2 ;  /* 0x0000000705078287 */ /* 0x000fe4000d000000 */
[----:B------:R-:W-:-:S02]  /*1430*/  UIMAD UR9, UR21, UR9, UR4 ;  /* 0x00000009150972a4 */ /* 0x000fc4000f8e0204 */
[----:B------:R-:W-:Y:S02]  /*1440*/  @!UP0 UIADD3 UR8, UPT, UPT, UR8, -UR7, URZ ;  /* 0x8000000708088290 */ /* 0x000fe4000fffe0ff */
[----:B------:R-:W-:Y:S02]  /*1450*/  @!UP0 UIMAD UR6, UR9, UR6, UR7 ;  /* 0x00000006090682a4 */ /* 0x000fe4000f8e0207 */
[----:B------:R-:W-:Y:S02]  /*1460*/  @!UP0 UIMAD UR4, UR8, UR21, UR5 ;  /* 0x00000015080482a4 */ /* 0x000fe4000f8e0205 */
[----:B------:R-:W-:Y:S02]  /*1470*/  UIMAD UR16, UR26, UR11, UR16 ;  /* 0x0000000b1a1072a4 */ /* 0x000fe4000f8e0210 */
[----:B------:R-:W-:Y:S01]  /*1480*/  UIMAD UR20, UR4, UR14, UR20 ;  /* 0x0000000e041472a4 */ /* 0x000fe2000f8e0214 */
[----:B------:R-:W-:Y:S02]  /*1490*/  @!UP0 UMOV UR5, UR6 ;  /* 0x0000000600058c82 */ /* 0x000fe40008000000 */
[----:B------:R-:W-:-:S12]  /*14a0*/  UIMAD UR16, UR5, UR26, UR16 ;  /* 0x0000001a051072a4 */ /* 0x000fd8000f8e0210 */
.L_x_18:
[----:B------:R-:W-:Y:S02]  /*14b0*/  UISETP.NE.AND UP1, UPT, UR27, 0x1, UPT ;  /* 0x000000011b00788c */ /* 0x000fe4000bf25270 */
[----:B------:R-:W-:Y:S02]  /*14c0*/  UISETP.NE.AND UP0, UPT, UR17, 0x2, UPT ;  /* 0x000000021100788c */ /* 0x000fe4000bf05270 */
[----:B------:R-:W-:-:S05]  /*14d0*/  ULOP3.LUT UR28, UR28, 0x400, URZ, 0xc0, !UPT ;  /* 0x000004001c1c7892 */ /* 0x000fca000f8ec0ff */
[----:B------:R-:W-:Y:S07]  /*14e0*/  BRA.U UP1, `(.L_x_19) ;  /* 0x0000000101447547 */ /* 0x000fee000b800000 */
[----:B------:R-:W1:Y:S01]  /*14f0*/  LDCU.128 UR8, c[0x0][0xb10] ;  /* 0x00016200ff0877ac */ /* 0x000e620008000c00 */
[----:B------:R-:W2:Y:S01]  /*1500*/  LDCU UR12, c[0x0][0xb0c] ;  /* 0x00016180ff0c77ac */ /* 0x000ea20008000800 */
[----:B------:R-:W3:Y:S01]  /*1510*/  LDCU UR13, c[0x0][0xb20] ;  /* 0x00016400ff0d77ac */ /* 0x000ee20008000800 */
[----:B-1----:R-:W-:Y:S02]  /*1520*/  UIMAD.WIDE.U32 UR6, UR16, UR8, URZ ;  /* 0x00000008100672a5 */ /* 0x002fe4000f8e00ff */
[----:B------:R-:W-:Y:S02]  /*1530*/  UIMAD.WIDE.U32 UR4, UR20, UR11, URZ ;  /* 0x0000000b140472a5 */ /* 0x000fe4000f8e00ff */
[----:B--2---:R-:W-:Y:S02]  /*1540*/  UISETP.NE.AND UP2, UPT, UR12, 0x1, UPT ;  /* 0x000000010c00788c */ /* 0x004fe4000bf45270 */
[----:B------:R-:W-:Y:S01]  /*1550*/  UISETP.NE.AND UP1, UPT, UR10, 0x1, UPT ;  /* 0x000000010a00788c */ /* 0x000fe2000bf25270 */
[----:B------:R-:W-:-:S02]  /*1560*/  UMOV UR6, UR7 ;  /* 0x0000000700067c82 */ /* 0x000fc40008000000 */
[----:B------:R-:W-:Y:S01]  /*1570*/  UMOV UR4, UR5 ;  /* 0x0000000500047c82 */ /* 0x000fe20008000000 */
[----:B------:R-:W-:Y:S02]  /*1580*/  USHF.R.U32.HI UR6, URZ, UR9, UR6 ;  /* 0x00000009ff067299 */ /* 0x000fe40008011606 */
[----:B---3--:R-:W-:Y:S02]  /*1590*/  USHF.R.U32.HI UR4, URZ, UR13, UR4 ;  /* 0x0000000dff047299 */ /* 0x008fe40008011604 */
[----:B------:R-:W-:Y:S02]  /*15a0*/  USEL UR5, UR16, UR6, !UP2 ;  /* 0x0000000610057287 */ /* 0x000fe4000d000000 */
[----:B------:R-:W-:-:S04]  /*15b0*/  USEL UR4, UR20, UR4, !UP1 ;  /* 0x0000000414047287 */ /* 0x000fc8000c800000 */
[----:B------:R-:W-:Y:S02]  /*15c0*/  UIADD3 UR6, UPT, UPT, UR5, -UR4, URZ ;  /* 0x8000000405067290 */ /* 0x000fe4000fffe0ff */
[----:B------:R-:W-:Y:S02]  /*15d0*/  UIADD3 UR4, UPT, UPT, -UR5, UR4, URZ ;  /* 0x0000000405047290 */ /* 0x000fe4000fffe1ff */
[----:B------:R-:W-:Y:S02]  /*15e0*/  UIMAD UR20, UR6, UR10, UR20 ;  /* 0x0000000a061472a4 */ /* 0x000fe4000f8e0214 */
[----:B------:R-:W-:-:S12]  /*15f0*/  UIMAD UR16, UR4, UR12, UR16 ;  /* 0x0000000c041072a4 */ /* 0x000fd8000f8e0210 */
.L_x_19:
[----:B------:R-:W-:Y:S05]  /*1600*/  BRA.U !UP5, `(.L_x_20) ;  /* 0x000000010d0c7547 */ /* 0x000fea000b800000 */
[----:B------:R-:W-:Y:S01]  /*1610*/  UCGABAR_WAIT ;  /* 0x0000000000007dc7 */ /* 0x000fe20008000000 */
[----:B------:R-:W-:Y:S01]  /*1620*/  CCTL.IVALL ;  /* 0x00000000ff00798f */ /* 0x000fe20002000000 */
[----:B------:R-:W-:Y:S05]  /*1630*/  BRA `(.L_x_21) ;  /* 0x0000000000047947 */ /* 0x000fea0003800000 */
.L_x_20:
[----:B------:R-:W-:Y:S06]  /*1640*/  BAR.SYNC.DEFER_BLOCKING 0x0 ;  /* 0x0000000000007b1d */ /* 0x000fec0000010000 */
.L_x_21:
[----:B------:R-:W-:Y:S05]  /*1650*/  BRA.U UP0, `(.L_x_22) ;  /* 0x0000001100a07547 */ /* 0x000fea000b800000 */
[----:B------:R-:W1:Y:S01]  /*1660*/  LDCU UR6, c[0x0][0x38c] ;  /* 0x00007180ff0677ac */ /* 0x000e620008000800 */
[----:B------:R-:W2:Y:S01]  /*1670*/  S2UR UR8, SR_CgaCtaId ;  /* 0x00000000000879c3 */ /* 0x000ea20000008800 */
[----:B------:R-:W-:Y:S01]  /*1680*/  PLOP3.LUT P1, PT, PT, PT, UP3, 0x80, 0x8 ;  /* 0x000000000008781c */ /* 0x000fe20003f2f038 */
[----:B------:R-:W-:Y:S01]  /*1690*/  IMAD.MOV.U32 R12, RZ, RZ, 0x1 ;  /* 0x00000001ff0c7424 */ /* 0x000fe200078e00ff */
[----:B------:R-:W-:Y:S01]  /*16a0*/  UMOV UR7, 0x400 ;  /* 0x0000040000077882 */ /* 0x000fe20000000000 */
[----:B------:R-:W-:Y:S01]  /*16b0*/  UISETP.NE.AND UP1, UPT, UR17, URZ, UPT ;  /* 0x000000ff1100728c */ /* 0x000fe2000bf25270 */
[----:B------:R-:W-:Y:S02]  /*16c0*/  ISETP.EQ.OR P2, PT, R0, RZ, P3 ;  /* 0x000000ff0000720c */ /* 0x000fe40001f42670 */
[----:B------:R-:W-:Y:S02]  /*16d0*/  CS2R R10, SRZ ;  /* 0x00000000000a7805 */ /* 0x000fe4000001ff00 */
[----:B------:R-:W-:Y:S01]  /*16e0*/  PLOP3.LUT P1, PT, P1, PT, PT, 0x8, 0x80 ;  /* 0x000000000080781c */ /* 0x000fe20000f2e170 */
[----:B------:R-:W-:Y:S01]  /*16f0*/  IMAD.MOV.U32 R9, RZ, RZ, RZ ;  /* 0x000000ffff097224 */ /* 0x000fe200078e00ff */
[----:B------:R-:W3:Y:S01]  /*1700*/  LDCU UR40, c[0x0][0x370] ;  /* 0x00006e00ff2877ac */ /* 0x000ee20008000800 */
[----:B------:R-:W-:Y:S01]  /*1710*/  IMAD.MOV.U32 R8, RZ, RZ, 0x1 ;  /* 0x00000001ff087424 */ /* 0x000fe200078e00ff */
[----:B------:R-:W4:Y:S01]  /*1720*/  LDCU.64 UR26, c[0x0][0x348] ;  /* 0x00006900ff1a77ac */ /* 0x000f220008000a00 */
[----:B-1----:R-:W-:-:S02]  /*1730*/  UIADD3 UR5, UPT, UPT, UR6, 0x1f, URZ ;  /* 0x0000001f06057890 */ /* 0x002fc4000fffe0ff */
[----:B------:R-:W-:Y:S02]  /*1740*/  USHF.R.U32.HI UR45, URZ, 0x5, UR28 ;  /* 0x00000005ff2d7899 */ /* 0x000fe4000801161c */
[----:B------:R-:W-:Y:S02]  /*1750*/  USHF.R.S32.HI UR4, URZ, 0x1f, UR5 ;  /* 0x0000001fff047899 */ /* 0x000fe40008011405 */
[----:B------:R-:W-:Y:S02]  /*1760*/  UIADD3 UR46, UPT, UPT, UR6, 0x3e, URZ ;  /* 0x0000003e062e7890 */ /* 0x000fe4000fffe0ff */
[----:B------:R-:W-:Y:S02]  /*1770*/  ULEA.HI UR4, UR4, UR5, URZ, 0x5 ;  /* 0x0000000504047291 */ /* 0x000fe4000f8f28ff */
[----:B------:R-:W-:Y:S02]  /*1780*/  UIADD3 UR5, UPT, UPT, UR6, -0x1, URZ ;  /* 0xffffffff06057890 */ /* 0x000fe4000fffe0ff */
[----:B------:R-:W-:-:S02]  /*1790*/  USHF.R.S32.HI UR43, URZ, 0x5, UR4 ;  /* 0x00000005ff2b7899 */ /* 0x000fc40008011404 */
[----:B------:R-:W-:Y:S02]  /*17a0*/  UISETP.GE.U32.AND UP2, UPT, UR5, -0x3f, UPT ;  /* 0xffffffc10500788c */ /* 0x000fe4000bf46070 */
[----:B------:R-:W-:Y:S02]  /*17b0*/  UISETP.LT.U32.AND UP0, UPT, UR43, 0x3, UPT ;  /* 0x000000032b00788c */ /* 0x000fe4000bf01070 */
[----:B--2---:R-:W-:Y:S02]  /*17c0*/  ULEA UR7, UR8, UR7, 0x18 ;  /* 0x0000000708077291 */ /* 0x004fe4000f8ec0ff */
[----:B------:R-:W-:Y:S02]  /*17d0*/  USEL UR41, UR43, 0x3, UP0 ;  /* 0x000000032b297887 */ /* 0x000fe40008000000 */
[----:B------:R-:W-:Y:S02]  /*17e0*/  ULEA UR29, UR28, UR7, 0x1 ;  /* 0x000000071c1d7291 */ /* 0x000fe4000f8e08ff */
[----:B------:R-:W-:-:S02]  /*17f0*/  UIADD3 UR21, UPT, UPT, UR41, -0x1, URZ ;  /* 0xffffffff29157890 */ /* 0x000fc4000fffe0ff */
[----:B------:R-:W-:Y:S01]  /*1800*/  @UP2 UIADD3 UR21, UPT, UPT, UR41, URZ, URZ ;  /* 0x000000ff29152290 */ /* 0x000fe2000fffe0ff */
[----:B------:R-:W1:Y:S01]  /*1810*/  LDCU UR39, c[0x0][0x374] ;  /* 0x00006e80ff2777ac */ /* 0x000e620008000800 */
[----:B------:R-:W-:Y:S02]  /*1820*/  USEL UR24, UR48, 0x2, UP1 ;  /* 0x0000000230187887 */ /* 0x000fe40008800000 */
[----:B------:R-:W-:Y:S02]  /*1830*/  UIADD3 UR29, UPT, UPT, UR29, 0x8800, URZ ;  /* 0x000088001d1d7890 */ /* 0x000fe4000fffe0ff */
[----:B------:R-:W-:Y:S02]  /*1840*/  UIADD3 UR44, UPT, UPT, UR43, -UR41, URZ ;  /* 0x800000292b2c7290 */ /* 0x000fe4000fffe0ff */
[----:B------:R-:W-:Y:S01]  /*1850*/  UIADD3 UR21, UPT, UPT, UR21, 0x1, URZ ;  /* 0x0000000115157890 */ /* 0x000fe2000fffe0ff */
[----:B---34-:R-:W-:-:S11]  /*1860*/  UMOV UR5, URZ ;  /* 0x000000ff00057c82 */ /* 0x018fd60008000000 */
.L_x_42:
[----:B------:R-:W2:Y:S02]  /*1870*/  S2UR UR4, SR_CgaCtaId ;  /* 0x00000000000479c3 */ /* 0x000ea40000008800 */
[----:B--2---:R-:W-:-:S09]  /*1880*/  UISETP.NE.AND UP0, UPT, UR4, URZ, UPT ;  /* 0x000000ff0400728c */ /* 0x004fd2000bf05270 */
[----:B-1----:R-:W-:Y:S05]  /*1890*/  BRA.U UP0, `(.L_x_23) ;  /* 0x0000000100287547 */ /* 0x002fea000b800000 */
[----:B------:R-:W-:Y:S02]  /*18a0*/  LEA R0, R9, UR7, 0x3 ;  /* 0x0000000709007c11 */ /* 0x000fe4000f8e18ff */
[----:B------:R-:W-:-:S04]  /*18b0*/  SHF.L.U32 R3, R8, 0x1f, RZ ;  /* 0x0000001f08037819 */ /* 0x000fc800000006ff */
[----:B------:R-:W2:Y:S02]  /*18c0*/  SYNCS.PHASECHK.TRANS64.TRYWAIT P0, [R0+URZ+0xf0], R3 ;  /* 0x0000f003000075a7 */ /* 0x000ea400080011ff */
[----:B--2---:R-:W-:Y:S05]  /*18d0*/  @!P0 BRA `(.L_x_24) ;  /* 0x0000007800e88947 */ /* 0x004fea0003800000 */
.L_x_137:
[----:B------:R3:W-:Y:S01]  /*18e0*/  SYNCS.ARRIVE.TRANS64.A1T0 RZ, [R0+URZ+0xe0], RZ ;  /* 0x0000e0ff00ff79a7 */ /* 0x0007e200081000ff */
[----:B------:R-:W-:-:S05]  /*18f0*/  VIADD R9, R9, 0x1 ;  /* 0x0000000109097836 */ /* 0x000fca0000000000 */
[----:B------:R-:W-:-:S04]  /*1900*/  ISETP.NE.AND P0, PT, R9, 0x2, PT ;  /* 0x000000020900780c */ /* 0x000fc80003f05270 */
[----:B--2---:R-:W-:Y:S02]  /*1910*/  SEL R3, RZ, 0x1, P0 ;  /* 0x00000001ff037807 */ /* 0x004fe40000000000 */
[----:B------:R-:W-:Y:S02]  /*1920*/  SEL R9, R9, RZ, P0 ;  /* 0x000000ff09097207 */ /* 0x000fe40000000000 */
[----:B------:R-:W-:-:S07]  /*1930*/  LOP3.LUT R8, R8, R3, RZ, 0x3c, !PT ;  /* 0x0000000308087212 */ /* 0x000fce00078e3cff */
.L_x_23:
[----:B------:R-:W-:Y:S01]  /*1940*/  ULEA UR4, UR5, UR7, 0x3 ;  /* 0x0000000705047291 */ /* 0x000fe2000f8e18ff */
[----:B---3--:R-:W-:Y:S01]  /*1950*/  SHF.L.U32 R0, R12, 0x1f, RZ ;  /* 0x0000001f0c007819 */ /* 0x008fe200000006ff */
[----:B------:R-:W-:Y:S02]  /*1960*/  UISETP.GE.U32.AND UP0, UPT, UR46, 0x3f, UPT ;  /* 0x0000003f2e00788c */ /* 0x000fe4000bf06070 */
[----:B------:R-:W-:Y:S02]  /*1970*/  USHF.L.U32 UR11, UR20, 0x8, URZ ;  /* 0x00000008140b7899 */ /* 0x000fe400080006ff */
[----:B------:R-:W-:Y:S01]  /*1980*/  ULEA UR35, UR16, UR45, 0x6 ;  /* 0x0000002d10237291 */ /* 0x000fe2000f8e30ff */
[----:B------:R-:W-:Y:S02]  /*1990*/  UMOV UR13, URZ ;  /* 0x000000ff000d7c82 */ /* 0x000fe40008000000 */
[----:B------:R2:W3:Y:S02]  /*19a0*/  SYNCS.PHASECHK.TRANS64.TRYWAIT P0, [UR4+0x18], R0 ;  /* 0x00001800ff0075a7 */ /* 0x0004e40008001104 */
[----:B------:R-:W-:Y:S07]  /*19b0*/  BRA.U !UP0, `(.L_x_25) ;  /* 0x0000000108c07547 */ /* 0x000fee000b800000 */
[----:B------:R-:W-:Y:S01]  /*19c0*/  UMOV UR6, URZ ;  /* 0x000000ff00067c82 */ /* 0x000fe20008000000 */
[----:B------:R-:W-:-:S05]  /*19d0*/  UMOV UR4, UR5 ;  /* 0x0000000500047c82 */ /* 0x000fca0008000000 */
.L_x_31:
[----:B------:R-:W-:Y:S01]  /*19e0*/  ULEA UR33, UR4, UR7, 0x3 ;  /* 0x0000000704217291 */ /* 0x000fe2000f8e18ff */
[----:B---3--:R-:W-:Y:S01]  /*19f0*/  @!P3 MOV R2, 0x5000 ;  /* 0x000050000002b802 */ /* 0x008fe20000000f00 */
[----:B-1-3--:R-:W-:Y:S10]  /*1a00*/  @P0 BRA `(.L_x_26) ;  /* 0x00000000000c0947 */ /* 0x00aff40003800000 */
[----:B------:R-:W-:-:S04]  /*1a10*/  SHF.L.U32 R3, R12, 0x1f, RZ ;  /* 0x0000001f0c037819 */ /* 0x000fc800000006ff */
[----:B------:R-:W3:Y:S02]  /*1a20*/  SYNCS.PHASECHK.TRANS64.TRYWAIT P0, [UR33+0x18], R3 ;  /* 0x00001803ff0075a7 */ /* 0x000ee40008001121 */
[----:B---3--:R-:W-:Y:S05]  /*1a30*/  @!P0 BRA `(.L_x_27) ;  /* 0x0000007800a48947 */ /* 0x008fea0003800000 */
.L_x_26:
[----:B------:R3:W-:Y:S01]  /*1a40*/  @!P3 SYNCS.ARRIVE.TRANS64 RZ, [UR33], R2 ;  /* 0x00000002ffffb9a7 */ /* 0x0007e20008000021 */
[----:B------:R-:W-:-:S04]  /*1a50*/  ULOP3.LUT UR5, UR24, 0x2, URZ, 0xfc, !UPT ;  /* 0x0000000218057892 */ /* 0x000fc8000f8efcff */
[----:B------:R-:W-:-:S09]  /*1a60*/  UISETP.NE.AND UP0, UPT, UR5, 0x2, UPT ;  /* 0x000000020500788c */ /* 0x000fd2000bf05270 */
[----:B------:R-:W-:Y:S05]  /*1a70*/  BRA.U UP0, `(.L_x_28) ;  /* 0x0000000100047547 */ /* 0x000fea000b800000 */
[----:B-1----:R-:W-:Y:S05]  /*1a80*/  BPT.TRAP 0x1 ;  /* 0x000000040000795c */ /* 0x002fea0000300000 */
.L_x_28:
[----:B------:R-:W-:Y:S04]  /*1a90*/  BSSY.RECONVERGENT B0, `(.L_x_29) ;  /* 0x0000003000007945 */ /* 0x000fe80003800200 */
[----:B------:R-:W-:Y:S05]  /*1aa0*/  @P2 BRA `(.L_x_30) ;  /* 0x0000000000042947 */ /* 0x000fea0003800000 */
[----:B-1----:R-:W-:Y:S05]  /*1ab0*/  BPT.TRAP 0x1 ;  /* 0x000000040000795c */ /* 0x002fea0000300000 */
.L_x_30:
[----:B-1----:R-:W-:Y:S05]  /*1ac0*/  BSYNC.RECONVERGENT B0 ;  /* 0x0000000000007941 */ /* 0x002fea0003800200 */
.L_x_29:
[----:B------:R-:W-:Y:S02]  /*1ad0*/  UIADD3 UR5, UPT, UPT, UR4, 0x1, URZ ;  /* 0x0000000104057890 */ /* 0x000fe4000fffe0ff */
[----:B------:R-:W-:Y:S02]  /*1ae0*/  UIADD3 UR16, UP1, UPT, UR26, 0x80, URZ ;  /* 0x000000801a107890 */ /* 0x000fe4000ff3e0ff */
[----:B------:R-:W-:Y:S02]  /*1af0*/  UISETP.NE.AND UP0, UPT, UR5, 0x3, UPT ;  /* 0x000000030500788c */ /* 0x000fe4000bf05270 */
[----:B------:R-:W-:Y:S02]  /*1b00*/  USHF.L.U32 UR34, UR6, 0x5, URZ ;  /* 0x0000000506227899 */ /* 0x000fe400080006ff */
[----:B------:R-:W-:Y:S02]  /*1b10*/  USEL UR9, URZ, 0x1, UP0 ;  /* 0x00000001ff097887 */ /* 0x000fe40008000000 */
[----:B------:R-:W-:-:S02]  /*1b20*/  USEL UR5, UR5, URZ, UP0 ;  /* 0x000000ff05057287 */ /* 0x000fc40008000000 */
[----:B------:R-:W-:Y:S02]  /*1b30*/  UIADD3 UR14, UP0, UPT, UR26, 0x180, URZ ;  /* 0x000001801a0e7890 */ /* 0x000fe4000ff1e0ff */
[----:B------:R-:W-:Y:S01]  /*1b40*/  ULEA UR8, UR5, UR7, 0x3 ;  /* 0x0000000705087291 */ /* 0x000fe2000f8e18ff */
[----:B------:R-:W-:Y:S01]  /*1b50*/  LOP3.LUT R12, R12, UR9, RZ, 0x3c, !PT ;  /* 0x000000090c0c7c12 */ /* 0x000fe2000f8e3cff */
[----:B------:R-:W-:Y:S02]  /*1b60*/  ULEA UR9, UR4, UR28, 0xb ;  /* 0x0000001c04097291 */ /* 0x000fe4000f8e58ff */
[----:B------:R-:W-:Y:S01]  /*1b70*/  UIADD3.X UR17, UPT, UPT, URZ, UR27, URZ, UP1, !UPT ;  /* 0x0000001bff117290 */ /* 0x000fe20008ffe4ff */
[----:B--2---:R-:W-:Y:S01]  /*1b80*/  SHF.L.U32 R0, R12, 0x1f, RZ ;  /* 0x0000001f0c007819 */ /* 0x004fe200000006ff */
[----:B------:R-:W-:Y:S02]  /*1b90*/  ULEA UR9, UR9, UR7, 0x1 ;  /* 0x0000000709097291 */ /* 0x000fe4000f8e08ff */
[----:B------:R-:W-:Y:S01]  /*1ba0*/  UIADD3.X UR15, UPT, UPT, URZ, UR27, URZ, UP0, !UPT ;  /* 0x0000001bff0f7290 */ /* 0x000fe200087fe4ff */
[----:B------:R4:W1:Y:S01]  /*1bb0*/  SYNCS.PHASECHK.TRANS64.TRYWAIT P0, [UR8+0x18], R0 ;  /* 0x00001800ff0075a7 */ /* 0x0008620008001108 */
[----:B------:R-:W-:-:S02]  /*1bc0*/  ULEA UR8, UR4, UR7, 0xe ;  /* 0x0000000704087291 */ /* 0x000fc4000f8e70ff */
[----:B------:R-:W-:Y:S02]  /*1bd0*/  UIADD3 UR32, UPT, UPT, UR9, 0x8800, URZ ;  /* 0x0000880009207890 */ /* 0x000fe4000fffe0ff */
[----:B------:R-:W-:Y:S01]  /*1be0*/  UIADD3 UR8, UPT, UPT, UR8, 0xb800, URZ ;  /* 0x0000b80008087890 */ /* 0x000fe2000fffe0ff */
[----:B------:R-:W-:Y:S01]  /*1bf0*/  UMOV UR13, 0x30000 ;  /* 0x00030000000d7882 */ /* 0x000fe20000000000 */
[----:B------:R-:W-:Y:S01]  /*1c00*/  UMOV UR18, 0x0 ;  /* 0x0000000000127882 */ /* 0x000fe20000000000 */
[----:B------:R-:W-:Y:S01]  /*1c10*/  UMOV UR19, 0x10000000 ;  /* 0x1000000000137882 */ /* 0x000fe20000000000 */
[----:B------:R-:W-:Y:S01]  /*1c20*/  UMOV UR12, UR36 ;  /* 0x00000024000c7c82 */ /* 0x000fe20008000000 */
[----:B------:R-:W-:Y:S01]  /*1c30*/  UMOV UR9, UR33 ;  /* 0x0000002100097c82 */ /* 0x000fe20008000000 */
[----:B------:R-:W-:Y:S01]  /*1c40*/  UMOV UR10, UR34 ;  /* 0x00000022000a7c82 */ /* 0x000fe20008000000 */
[----:B------:R2:W-:Y:S01]  /*1c50*/  UTMALDG.3D.MULTICAST [UR32], [UR16], UR13, desc[UR18] ;  /* 0x00001220100073b4 */ /* 0x0005e2000801180d */
[----:B------:R-:W-:Y:S01]  /*1c60*/  UIADD3 UR6, UPT, UPT, UR6, 0x1, URZ ;  /* 0x0000000106067890 */ /* 0x000fe2000fffe0ff */
[----:B------:R-:W-:-:S03]  /*1c70*/  UMOV UR4, UR5 ;  /* 0x0000000500047c82 */ /* 0x000fc60008000000 */
[----:B------:R-:W-:Y:S01]  /*1c80*/  UISETP.NE.AND UP0, UPT, UR6, UR21, UPT ;  /* 0x000000150600728c */ /* 0x000fe2000bf05270 */
[----:B------:R4:W-:Y:S01]  /*1c90*/  UTMALDG.3D [UR8], [UR14], desc[UR18] ;  /* 0x000012080e0075b4 */ /* 0x0009e20008011000 */
[----:B--2---:R-:W-:-:S07]  /*1ca0*/  UMOV UR13, UR21 ;  /* 0x00000015000d7c82 */ /* 0x004fce0008000000 */
[----:B----4-:R-:W-:Y:S05]  /*1cb0*/  BRA.U UP0, `(.L_x_31) ;  /* 0xfffffffd00487547 */ /* 0x010fea000b83ffff */
.L_x_25:
[----:B------:R-:W-:Y:S01]  /*1cc0*/  ULEA UR4, UR5, UR7, 0x3 ;  /* 0x0000000705047291 */ /* 0x000fe2000f8e18ff */
[----:B--2---:R-:W-:Y:S01]  /*1cd0*/  SHF.L.U32 R0, R12, 0x1f, RZ ;  /* 0x0000001f0c007819 */ /* 0x004fe200000006ff */
[----:B------:R-:W-:Y:S01]  /*1ce0*/  @!P1 SYNCS.ARRIVE.TRANS64.A1T0 RZ, [UR7+0x78], RZ ;  /* 0x000078ffffff99a7 */ /* 0x000fe20008100007 */
[----:B------:R-:W-:-:S06]  /*1cf0*/  UISETP.GT.AND UP0, UPT, UR43, UR41, UPT ;  /* 0x000000292b00728c */ /* 0x000fcc000bf04270 */
[----:B-1-3--:R1:W2:Y:S03]  /*1d00*/  SYNCS.PHASECHK.TRANS64.TRYWAIT P0, [UR4+0x18], R0 ;  /* 0x00001800ff0075a7 */ /* 0x00a2a60008001104 */
[----:B------:R-:W-:Y:S05]  /*1d10*/  BRA.U !UP0, `(.L_x_32) ;  /* 0x0000000108bc7547 */ /* 0x000fea000b800000 */
[----:B------:R-:W-:Y:S01]  /*1d20*/  UIADD3 UR25, UPT, UPT, UR44, UR13, URZ ;  /* 0x0000000d2c197290 */ /* 0x000fe2000fffe0ff */
[----:B------:R-:W-:-:S11]  /*1d30*/  UMOV UR4, UR5 ;  /* 0x0000000500047c82 */ /* 0x000fd60008000000 */
.L_x_38:
[----:B------:R-:W-:Y:S01]  /*1d40*/  ULEA UR17, UR4, UR7, 0x3 ;  /* 0x0000000704117291 */ /* 0x000fe2000f8e18ff */
[----:B--2---:R-:W-:Y:S01]  /*1d50*/  @!P3 MOV R2, 0x5000 ;  /* 0x000050000002b802 */ /* 0x004fe20000000f00 */
[----:B--2-4-:R-:W-:Y:S10]  /*1d60*/  @P0 BRA `(.L_x_33) ;  /* 0x00000000000c0947 */ /* 0x014ff40003800000 */
[----:B------:R-:W-:-:S04]  /*1d70*/  SHF.L.U32 R3, R12, 0x1f, RZ ;  /* 0x0000001f0c037819 */ /* 0x000fc800000006ff */
[----:B------:R-:W2:Y:S02]  /*1d80*/  SYNCS.PHASECHK.TRANS64.TRYWAIT P0, [UR17+0x18], R3 ;  /* 0x00001803ff0075a7 */ /* 0x000ea40008001111 */
[----:B--2---:R-:W-:Y:S05]  /*1d90*/  @!P0 BRA `(.L_x_34) ;  /* 0x0000007400e48947 */ /* 0x004fea0003800000 */
.L_x_33:
[----:B------:R2:W-:Y:S01]  /*1da0*/  @!P3 SYNCS.ARRIVE.TRANS64 RZ, [UR17], R2 ;  /* 0x00000002ffffb9a7 */ /* 0x0005e20008000011 */
[----:B------:R-:W-:-:S04]  /*1db0*/  ULOP3.LUT UR5, UR24, 0x2, URZ, 0xfc, !UPT ;  /* 0x0000000218057892 */ /* 0x000fc8000f8efcff */
[----:B------:R-:W-:-:S09]  /*1dc0*/  UISETP.NE.AND UP0, UPT, UR5, 0x2, UPT ;  /* 0x000000020500788c */ /* 0x000fd2000bf05270 */
[----:B------:R-:W-:Y:S05]  /*1dd0*/  BRA.U UP0, `(.L_x_35) ;  /* 0x0000000100047547 */ /* 0x000fea000b800000 */
[----:B------:R-:W-:Y:S05]  /*1de0*/  BPT.TRAP 0x1 ;  /* 0x000000040000795c */ /* 0x000fea0000300000 */
.L_x_35:
[----:B------:R-:W-:Y:S04]  /*1df0*/  BSSY.RECONVERGENT B0, `(.L_x_36) ;  /* 0x0000003000007945 */ /* 0x000fe80003800200 */
[----:B------:R-:W-:Y:S05]  /*1e00*/  @P2 BRA `(.L_x_37) ;  /* 0x0000000000042947 */ /* 0x000fea0003800000 */
[----:B------:R-:W-:Y:S05]  /*1e10*/  BPT.TRAP 0x1 ;  /* 0x000000040000795c */ /* 0x000fea0000300000 */
.L_x_37:
[----:B------:R-:W-:Y:S05]  /*1e20*/  BSYNC.RECONVERGENT B0 ;  /* 0x0000000000007941 */ /* 0x000fea0003800200 */
.L_x_36:
[----:B------:R-:W-:Y:S02]  /*1e30*/  UIADD3 UR5, UPT, UPT, UR4, 0x1, URZ ;  /* 0x0000000104057890 */ /* 0x000fe4000fffe0ff */
[----:B------:R-:W-:Y:S02]  /*1e40*/  UIADD3 UR14, UP1, UPT, UR26, 0x80, URZ ;  /* 0x000000801a0e7890 */ /* 0x000fe4000ff3e0ff */
[----:B------:R-:W-:Y:S02]  /*1e50*/  UISETP.NE.AND UP0, UPT, UR5, 0x3, UPT ;  /* 0x000000030500788c */ /* 0x000fe4000bf05270 */
[----:B------:R-:W-:Y:S02]  /*1e60*/  USHF.L.U32 UR18, UR13, 0x5, URZ ;  /* 0x000000050d127899 */ /* 0x000fe400080006ff */
[----:B------:R-:W-:Y:S02]  /*1e70*/  USEL UR8, URZ, 0x1, UP0 ;  /* 0x00000001ff087887 */ /* 0x000fe40008000000 */
[----:B------:R-:W-:-:S02]  /*1e80*/  USEL UR5, UR5, URZ, UP0 ;  /* 0x000000ff05057287 */ /* 0x000fc40008000000 */
[----:B------:R-:W-:Y:S02]  /*1e90*/  UIADD3 UR22, UP0, UPT, UR26, 0x180, URZ ;  /* 0x000001801a167890 */ /* 0x000fe4000ff1e0ff */
[----:B------:R-:W-:Y:S01]  /*1ea0*/  LOP3.LUT R12, R12, UR8, RZ, 0x3c, !PT ;  /* 0x000000080c0c7c12 */ /* 0x000fe2000f8e3cff */
[----:B------:R-:W-:Y:S02]  /*1eb0*/  ULEA UR6, UR5, UR7, 0x3 ;  /* 0x0000000705067291 */ /* 0x000fe4000f8e18ff */
[----:B------:R-:W-:Y:S01]  /*1ec0*/  ULEA UR8, UR4, UR7, 0xe ;  /* 0x0000000704087291 */ /* 0x000fe2000f8e70ff */
[----:B-1----:R-:W-:Y:S01]  /*1ed0*/  SHF.L.U32 R0, R12, 0x1f, RZ ;  /* 0x0000001f0c007819 */ /* 0x002fe200000006ff */
[----:B------:R-:W-:Y:S02]  /*1ee0*/  ULEA UR16, UR4, UR29, 0xc ;  /* 0x0000001d04107291 */ /* 0x000fe4000f8e60ff */
[----:B------:R-:W-:Y:S02]  /*1ef0*/  UIADD3.X UR15, UPT, UPT, URZ, UR27, URZ, UP1, !UPT ;  /* 0x0000001bff0f7290 */ /* 0x000fe40008ffe4ff */
[----:B------:R-:W-:Y:S01]  /*1f00*/  UIADD3 UR8, UPT, UPT, UR8, 0xb800, URZ ;  /* 0x0000b80008087890 */ /* 0x000fe2000fffe0ff */
[----:B------:R3:W4:Y:S01]  /*1f10*/  SYNCS.PHASECHK.TRANS64.TRYWAIT P0, [UR6+0x18], R0 ;  /* 0x00001800ff0075a7 */ /* 0x0007220008001106 */
[----:B------:R-:W-:Y:S01]  /*1f20*/  UIADD3.X UR23, UPT, UPT, URZ, UR27, URZ, UP0, !UPT ;  /* 0x0000001bff177290 */ /* 0x000fe200087fe4ff */
[----:B------:R-:W-:Y:S01]  /*1f30*/  UMOV UR6, 0x30000 ;  /* 0x0003000000067882 */ /* 0x000fe20000000000 */
[----:B------:R-:W-:Y:S01]  /*1f40*/  UMOV UR30, 0x0 ;  /* 0x00000000001e7882 */ /* 0x000fe20000000000 */
[----:B------:R-:W-:Y:S01]  /*1f50*/  UMOV UR31, 0x10000000 ;  /* 0x10000000001f7882 */ /* 0x000fe20000000000 */
[----:B------:R-:W-:Y:S01]  /*1f60*/  UMOV UR19, UR35 ;  /* 0x0000002300137c82 */ /* 0x000fe20008000000 */
[----:B------:R-:W-:Y:S01]  /*1f70*/  UMOV UR20, UR36 ;  /* 0x0000002400147c82 */ /* 0x000fe20008000000 */
[----:B------:R-:W-:Y:S01]  /*1f80*/  UMOV UR12, UR36 ;  /* 0x00000024000c7c82 */ /* 0x000fe20008000000 */
[----:B------:R-:W-:Y:S01]  /*1f90*/  UMOV UR9, UR17 ;  /* 0x0000001100097c82 */ /* 0x000fe20008000000 */
[----:B------:R-:W-:Y:S01]  /*1fa0*/  UMOV UR10, UR18 ;  /* 0x00000012000a7c82 */ /* 0x000fe20008000000 */
[----:B------:R3:W-:Y:S01]  /*1fb0*/  UTMALDG.3D.MULTICAST [UR16], [UR14], UR6, desc[UR30] ;  /* 0x00001e100e0073b4 */ /* 0x0007e20008011806 */
[----:B------:R-:W-:Y:S01]  /*1fc0*/  UIADD3 UR13, UPT, UPT, UR13, 0x1, URZ ;  /* 0x000000010d0d7890 */ /* 0x000fe2000fffe0ff */
[----:B------:R-:W-:-:S03]  /*1fd0*/  UMOV UR4, UR5 ;  /* 0x0000000500047c82 */ /* 0x000fc60008000000 */
[----:B------:R-:W-:Y:S01]  /*1fe0*/  UISETP.NE.AND UP0, UPT, UR13, UR25, UPT ;  /* 0x000000190d00728c */ /* 0x000fe2000bf05270 */
[----:B------:R3:W-:Y:S08]  /*1ff0*/  UTMALDG.3D [UR8], [UR22], desc[UR30] ;  /* 0x00001e08160075b4 */ /* 0x0007f00008011000 */
[----:B---3--:R-:W-:Y:S05]  /*2000*/  BRA.U UP0, `(.L_x_38) ;  /* 0xfffffffd004c7547 */ /* 0x008fea000b83ffff */
.L_x_32:
[C---:B------:R-:W-:Y:S01]  /*2010*/  LEA R3, R11.reuse, UR7, 0x3 ;  /* 0x000000070b037c11 */ /* 0x040fe2000f8e18ff */
[----:B------:R-:W-:Y:S01]  /*2020*/  NOP ;  /* 0x0000000000007918 */ /* 0x000fe20000000000 */
[----:B-1----:R-:W-:Y:S02]  /*2030*/  SHF.L.U32 R0, R10, 0x1f, RZ ;  /* 0x0000001f0a007819 */ /* 0x002fe400000006ff */
[----:B------:R-:W-:Y:S02]  /*2040*/  LEA R5, R11, UR7, 0x4 ;  /* 0x000000070b057c11 */ /* 0x000fe4000f8e20ff */
[----:B--2-4-:R-:W1:Y:S02]  /*2050*/  SYNCS.PHASECHK.TRANS64.TRYWAIT P0, [R3+URZ+0x80], R0 ;  /* 0x00008000030075a7 */ /* 0x014e6400080011ff */
[----:B-1----:R-:W-:Y:S05]  /*2060*/  @!P0 BRA `(.L_x_39) ;  /* 0x0000007400488947 */ /* 0x002fea0003800000 */
.L_x_140:
[----:B------:R-:W2:Y:S01]  /*2070*/  LDS.128 R4, [R5+0x110] ;  /* 0x0001100005047984 */ /* 0x000ea20000000c00 */
[----:B------:R-:W-:Y:S01]  /*2080*/  UISETP.GE.AND UP0, UPT, UR42, 0x1, UPT ;  /* 0x000000012a00788c */ /* 0x000fe2000bf06270 */
[----:B------:R-:W-:Y:S01]  /*2090*/  @!PT LDS RZ, [RZ] ;  /* 0x00000000fffff984 */ /* 0x000fe20000000800 */
[----:B------:R-:W-:Y:S01]  /*20a0*/  @!PT LDS RZ, [RZ] ;  /* 0x00000000fffff984 */ /* 0x000fe20000000800 */
[----:B------:R-:W-:Y:S01]  /*20b0*/  @!PT LDS RZ, [RZ] ;  /* 0x00000000fffff984 */ /* 0x000fe20000000800 */
[----:B------:R-:W-:Y:S01]  /*20c0*/  @!PT LDS RZ, [RZ] ;  /* 0x00000000fffff984 */ /* 0x000fe20000000800 */
[----:B------:R3:W-:Y:S06]  /*20d0*/  MEMBAR.ALL.CTA ;  /* 0x0000000000007992 */ /* 0x0007ec0000008000 */
[----:B---3--:R-:W3:Y:S01]  /*20e0*/  FENCE.VIEW.ASYNC.S ;  /* 0x00000000000073c6 */ /* 0x008ee20000000000 */
[----:B--2---:R-:W-:-:S13]  /*20f0*/  LOP3.LUT P0, RZ, R6, 0x1, RZ, 0xc0, !PT ;  /* 0x0000000106ff7812 */ /* 0x004fda000780c0ff */
[----:B---3--:R-:W-:Y:S01]  /*2100*/  VOTEU.ANY UP1, P0 ;  /* 0x0000000000ff7886 */ /* 0x008fe20000020100 */
[----:B------:R-:W-:-:S13]  /*2110*/  PLOP3.LUT P0, PT, PT, PT, UP1, 0x80, 0x8 ;  /* 0x000000000008781c */ /* 0x000fda0003f0f018 */
[----:B-1----:R-:W-:Y:S02]  /*2120*/  @P0 LOP3.LUT R0, R5, 0xffff, RZ, 0xc0, !PT ;  /* 0x0000ffff05000812 */ /* 0x002fe400078ec0ff */
[----:B------:R-:W-:Y:S02]  /*2130*/  @P0 MOV R2, R4 ;  /* 0x0000000400020202 */ /* 0x000fe40000000f00 */
[----:B------:R-:W-:Y:S01]  /*2140*/  @P0 R2UR UR6, R0 ;  /* 0x00000000000602ca */ /* 0x000fe200000e0000 */
[----:B------:R-:W-:Y:S01]  /*2150*/  VIADD R0, R3, 0x90 ;  /* 0x0000009003007836 */ /* 0x000fe20000000000 */
[----:B------:R-:W-:Y:S02]  /*2160*/  @P0 SHF.R.U32.HI R4, RZ, 0x10, R5 ;  /* 0x00000010ff040819 */ /* 0x000fe40000011605 */
[----:B------:R-:W-:Y:S02]  /*2170*/  @P0 R2UR UR8, R2 ;  /* 0x00000000020802ca */ /* 0x000fe400000e0000 */
[----:B------:R-:W-:-:S02]  /*2180*/  PRMT R0, RZ, 0x654, R0 ;  /* 0x00000654ff007816 */ /* 0x000fc40000000000 */
[----:B------:R-:W-:Y:S02]  /*2190*/  @P0 R2UR UR4, R4 ;  /* 0x00000000040402ca */ /* 0x000fe400000e0000 */
[----:B------:R1:W-:Y:S03]  /*21a0*/  SYNCS.ARRIVE.TRANS64.RED.A1T0 RZ, [R0+URZ], RZ ;  /* 0x000000ff00ff79a7 */ /* 0x0003e600081004ff */
[----:B------:R-:W-:-:S04]  /*21b0*/  @UP1 UMOV UR37, UR6 ;  /* 0x0000000600251c82 */ /* 0x000fc80008000000 */
[----:B------:R-:W-:-:S04]  /*21c0*/  @UP1 UMOV UR38, UR8 ;  /* 0x0000000800261c82 */ /* 0x000fc80008000000 */
[----:B------:R-:W-:Y:S01]  /*21d0*/  @UP1 UMOV UR36, UR4 ;  /* 0x0000000400241c82 */ /* 0x000fe20008000000 */
[----:B------:R-:W-:Y:S05]  /*21e0*/  BRA.U !UP0, `(.L_x_40) ;  /* 0x0000000108d47547 */ /* 0x000fea000b800000 */
[----:B------:R-:W2:Y:S01]  /*21f0*/  LDCU.128 UR12, c[0x0][0xb10] ;  /* 0x00016200ff0c77ac */ /* 0x000ea20008000c00 */
[----:B------:R-:W3:Y:S01]  /*2200*/  LDCU UR25, c[0x0][0xb20] ;  /* 0x00016400ff1977ac */ /* 0x000ee20008000800 */
[----:B------:R-:W4:Y:S01]  /*2210*/  LDCU UR20, c[0x0][0xb0c] ;  /* 0x00016180ff1477ac */ /* 0x000f220008000800 */
[----:B------:R-:W1:Y:S01]  /*2220*/  LDCU.64 UR10, c[0x0][0xb28] ;  /* 0x00016500ff0a77ac */ /* 0x000e620008000a00 */
[----:B------:R-:W-:Y:S02]  /*2230*/  UISETP.NE.AND UP3, UPT, UR42, 0x1, UPT ;  /* 0x000000012a00788c */ /* 0x000fe4000bf65270 */
[----:B--2---:R-:W-:Y:S02]  /*2240*/  UIMAD.WIDE.U32 UR16, UR39, UR15, URZ ;  /* 0x0000000f271072a5 */ /* 0x004fe4000f8e00ff */
[----:B------:R-:W-:Y:S02]  /*2250*/  UIMAD.WIDE.U32 UR8, UR40, UR12, URZ ;  /* 0x0000000c280872a5 */ /* 0x000fe4000f8e00ff */
[----:B------:R-:W-:-:S02]  /*2260*/  UISETP.NE.AND UP0, UPT, UR14, 0x1, UPT ;  /* 0x000000010e00788c */ /* 0x000fc4000bf05270 */
[----:B------:R-:W-:Y:S01]  /*2270*/  UIMAD.WIDE.U32 UR22, UR37, UR15, URZ ;  /* 0x0000000f251672a5 */ /* 0x000fe2000f8e00ff */
[----:B------:R-:W-:Y:S02]  /*2280*/  UMOV UR16, UR17 ;  /* 0x0000001100107c82 */ /* 0x000fe40008000000 */
[----:B------:R-:W-:Y:S01]  /*2290*/  UMOV UR8, UR9 ;  /* 0x0000000900087c82 */ /* 0x000fe20008000000 */
[----:B---3--:R-:W-:Y:S02]  /*22a0*/  USHF.R.U32.HI UR16, URZ, UR25, UR16 ;  /* 0x00000019ff107299 */ /* 0x008fe40008011610 */
[----:B----4-:R-:W-:Y:S02]  /*22b0*/  UISETP.NE.AND UP2, UPT, UR20, 0x1, UPT ;  /* 0x000000011400788c */ /* 0x010fe4000bf45270 */
[----:B------:R-:W-:Y:S02]  /*22c0*/  USHF.R.U32.HI UR8, URZ, UR13, UR8 ;  /* 0x0000000dff087299 */ /* 0x000fe40008011608 */
[----:B------:R-:W-:-:S02]  /*22d0*/  USEL UR6, UR39, UR16, !UP0 ;  /* 0x0000001027067287 */ /* 0x000fc4000c000000 */
[----:B------:R-:W-:Y:S02]  /*22e0*/  USEL UR8, UR40, UR8, !UP2 ;  /* 0x0000000828087287 */ /* 0x000fe4000d000000 */
[----:B-1----:R-:W-:Y:S01]  /*22f0*/  UIMAD.WIDE.U32 UR16, UR6, UR10, URZ ;  /* 0x0000000a061072a5 */ /* 0x002fe2000f8e00ff */
[----:B------:R-:W-:Y:S01]  /*2300*/  UMOV UR4, UR23 ;  /* 0x0000001700047c82 */ /* 0x000fe20008000000 */
[----:B------:R-:W-:Y:S02]  /*2310*/  UIMAD.WIDE.U32 UR18, UR38, UR12, URZ ;  /* 0x0000000c261272a5 */ /* 0x000fe4000f8e00ff */
[----:B------:R-:W-:-:S03]  /*2320*/  UIMAD.WIDE.U32 UR22, UR8, UR10, URZ ;  /* 0x0000000a081672a5 */ /* 0x000fc6000f8e00ff */
[----:B------:R-:W-:Y:S01]  /*2330*/  UMOV UR16, UR17 ;  /* 0x0000001100107c82 */ /* 0x000fe20008000000 */
[----:B------:R-:W-:Y:S02]  /*2340*/  USHF.R.U32.HI UR4, URZ, UR25, UR4 ;  /* 0x00000019ff047299 */ /* 0x000fe40008011604 */
[----:B------:R-:W-:Y:S01]  /*2350*/  @UP3 USHF.R.U32.HI UR6, URZ, UR11, UR16 ;  /* 0x0000000bff063299 */ /* 0x000fe20008011610 */
[----:B------:R-:W-:Y:S01]  /*2360*/  UMOV UR18, UR19 ;  /* 0x0000001300127c82 */ /* 0x000fe20008000000 */
[----:B------:R-:W-:Y:S01]  /*2370*/  UMOV UR22, UR23 ;  /* 0x0000001700167c82 */ /* 0x000fe20008000000 */
[----:B------:R-:W-:Y:S02]  /*2380*/  USHF.R.U32.HI UR13, URZ, UR13, UR18 ;  /* 0x0000000dff0d7299 */ /* 0x000fe40008011612 */
[----:B------:R-:W-:Y:S02]  /*2390*/  USEL UR4, UR37, UR4, !UP0 ;  /* 0x0000000425047287 */ /* 0x000fe4000c000000 */
[----:B------:R-:W-:-:S02]  /*23a0*/  @UP3 USHF.R.U32.HI UR8, URZ, UR11, UR22 ;  /* 0x0000000bff083299 */ /* 0x000fc40008011616 */
[----:B------:R-:W-:Y:S02]  /*23b0*/  UIMAD UR9, UR42, UR6, URZ ;  /* 0x000000062a0972a4 */ /* 0x000fe4000f8e02ff */
[----:B------:R-:W-:Y:S02]  /*23c0*/  USEL UR6, UR38, UR13, !UP2 ;  /* 0x0000000d26067287 */ /* 0x000fe4000d000000 */
[----:B------:R-:W-:Y:S02]  /*23d0*/  UIMAD UR12, UR42, UR8, URZ ;  /* 0x000000082a0c72a4 */ /* 0x000fe4000f8e02ff */
[----:B------:R-:W-:Y:S02]  /*23e0*/  UISETP.GE.AND UP0, UPT, UR4, UR9, UPT ;  /* 0x000000090400728c */ /* 0x000fe4000bf06270 */
[----:B------:R-:W-:Y:S02]  /*23f0*/  UIMAD.WIDE.U32 UR16, UR4, UR10, URZ ;  /* 0x0000000a041072a5 */ /* 0x000fe4000f8e00ff */
[----:B------:R-:W-:-:S02]  /*2400*/  UISETP.GE.OR UP0, UPT, UR6, UR12, UP0 ;  /* 0x0000000c0600728c */ /* 0x000fc40008706670 */
        /* <DEDUP_REMOVED lines=19> */
.L_x_40:
[----:B------:R-:W2:Y:S02]  /*2540*/  LDCU UR4, c[0x0][0xb30] ;  /* 0x00016600ff0477ac */ /* 0x000ea40008000800 */
[----:B--2---:R-:W-:-:S09]  /*2550*/  UISETP.NE.AND UP0, UPT, UR4, 0x1, UPT ;  /* 0x000000010400788c */ /* 0x004fd2000bf05270 */
[----:B------:R-:W-:Y:S05]  /*2560*/  BRA.U UP0, `(.L_x_41) ;  /* 0x0000000100447547 */ /* 0x000fea000b800000 */
[----:B------:R-:W2:Y:S01]  /*2570*/  LDCU.128 UR12, c[0x0][0xb10] ;  /* 0x00016200ff0c77ac */ /* 0x000ea20008000c00 */
[----:B------:R-:W3:Y:S01]  /*2580*/  LDCU UR16, c[0x0][0xb0c] ;  /* 0x00016180ff1077ac */ /* 0x000ee20008000800 */
[----:B------:R-:W4:Y:S01]  /*2590*/  LDCU UR17, c[0x0][0xb20] ;  /* 0x00016400ff1177ac */ /* 0x000f220008000800 */
[----:B--2---:R-:W-:Y:S02]  /*25a0*/  UIMAD.WIDE.U32 UR10, UR38, UR12, URZ ;  /* 0x0000000c260a72a5 */ /* 0x004fe4000f8e00ff */
[----:B------:R-:W-:Y:S02]  /*25b0*/  UIMAD.WIDE.U32 UR8, UR37, UR15, URZ ;  /* 0x0000000f250872a5 */ /* 0x000fe4000f8e00ff */
[----:B---3--:R-:W-:Y:S02]  /*25c0*/  UISETP.NE.AND UP2, UPT, UR16, 0x1, UPT ;  /* 0x000000011000788c */ /* 0x008fe4000bf45270 */
[----:B------:R-:W-:Y:S01]  /*25d0*/  UISETP.NE.AND UP0, UPT, UR14, 0x1, UPT ;  /* 0x000000010e00788c */ /* 0x000fe2000bf05270 */
[----:B------:R-:W-:-:S02]  /*25e0*/  UMOV UR6, UR11 ;  /* 0x0000000b00067c82 */ /* 0x000fc40008000000 */
[----:B------:R-:W-:Y:S01]  /*25f0*/  UMOV UR4, UR9 ;  /* 0x0000000900047c82 */ /* 0x000fe20008000000 */
[----:B------:R-:W-:Y:S02]  /*2600*/  USHF.R.U32.HI UR6, URZ, UR13, UR6 ;  /* 0x0000000dff067299 */ /* 0x000fe40008011606 */
[----:B----4-:R-:W-:Y:S02]  /*2610*/  USHF.R.U32.HI UR4, URZ, UR17, UR4 ;  /* 0x00000011ff047299 */ /* 0x010fe40008011604 */
[----:B------:R-:W-:Y:S02]  /*2620*/  USEL UR6, UR38, UR6, !UP2 ;  /* 0x0000000626067287 */ /* 0x000fe4000d000000 */
[----:B------:R-:W-:-:S04]  /*2630*/  USEL UR4, UR37, UR4, !UP0 ;  /* 0x0000000425047287 */ /* 0x000fc8000c000000 */
[----:B------:R-:W-:Y:S02]  /*2640*/  UIADD3 UR8, UPT, UPT, UR6, -UR4, URZ ;  /* 0x8000000406087290 */ /* 0x000fe4000fffe0ff */
[----:B------:R-:W-:Y:S02]  /*2650*/  UIADD3 UR4, UPT, UPT, -UR6, UR4, URZ ;  /* 0x0000000406047290 */ /* 0x000fe4000fffe1ff */
[----:B------:R-:W-:Y:S02]  /*2660*/  UIMAD UR37, UR8, UR14, UR37 ;  /* 0x0000000e082572a4 */ /* 0x000fe4000f8e0225 */
[----:B------:R-:W-:-:S12]  /*2670*/  UIMAD UR38, UR4, UR16, UR38 ;  /* 0x00000010042672a4 */ /* 0x000fd8000f8e0226 */
.L_x_41:
[----:B------:R-:W-:Y:S01]  /*2680*/  VIADD R11, R11, 0x1 ;  /* 0x000000010b0b7836 */ /* 0x000fe20000000000 */
[----:B------:R-:W-:Y:S02]  /*2690*/  R2UR UR6, R84 ;  /* 0x00000000540672ca */ /* 0x000fe400000e0000 */
[----:B------:R-:W-:Y:S02]  /*26a0*/  R2UR UR4, R83 ;  /* 0x00000000530472ca */ /* 0x000fe400000e0000 */
[C---:B------:R-:W-:Y:S02]  /*26b0*/  ISETP.NE.AND P0, PT, R11.reuse, 0x2, PT ;  /* 0x000000020b00780c */ /* 0x040fe40003f05270 */
[----:B------:R-:W-:Y:S02]  /*26c0*/  PLOP3.LUT P1, PT, PT, PT, PT, 0x80, 0x8 ;  /* 0x000000000008781c */ /* 0x000fe40003f2f070 */
[----:B------:R-:W-:Y:S02]  /*26d0*/  SEL R3, RZ, 0x1, P0 ;  /* 0x00000001ff037807 */ /* 0x000fe40000000000 */
[----:B------:R-:W-:-:S02]  /*26e0*/  SEL R11, R11, RZ, P0 ;  /* 0x000000ff0b0b7207 */ /* 0x000fc40000000000 */
[----:B------:R-:W-:Y:S01]  /*26f0*/  LOP3.LUT R10, R10, R3, RZ, 0x3c, !PT ;  /* 0x000000030a0a7212 */ /* 0x000fe200078e3cff */
[----:B------:R-:W-:Y:S02]  /*2700*/  UIADD3 UR16, UPT, UPT, UR38, UR6, URZ ;  /* 0x0000000626107290 */ /* 0x000fe4000fffe0ff */
[----:B------:R-:W-:Y:S01]  /*2710*/  UIADD3 UR20, UPT, UPT, UR37, UR4, URZ ;  /* 0x0000000425147290 */ /* 0x000fe2000fffe0ff */
[----:B------:R-:W-:Y:S11]  /*2720*/  BRA.U UP1, `(.L_x_42) ;  /* 0xfffffff101507547 */ /* 0x000ff6000b83ffff */
[----:B------:R-:W-:Y:S01]  /*2730*/  UIADD3 UR7, UPT, UPT, UR7, 0x18, URZ ;  /* 0x0000001807077890 */ /* 0x000fe2000fffe0ff */
[----:B------:R-:W-:-:S03]  /*2740*/  SHF.L.U32 R3, R12, 0x1f, RZ ;  /* 0x0000001f0c037819 */ /* 0x000fc600000006ff */
[----:B------:R-:W-:-:S09]  /*2750*/  ULEA UR4, UR5, UR7, 0x3 ;  /* 0x0000000705047291 */ /* 0x000fd2000f8e18ff */
[----:B------:R-:W2:Y:S02]  /*2760*/  SYNCS.PHASECHK.TRANS64.TRYWAIT P0, [UR4], R3 ;  /* 0x00000003ff0075a7 */ /* 0x000ea40008001104 */
[----:B--2---:R-:W-:Y:S05]  /*2770*/  @!P0 BRA `(.L_x_43) ;  /* 0x0000006c00988947 */ /* 0x004fea0003800000 */
.L_x_142:
[----:B------:R-:W-:-:S04]  /*2780*/  UIADD3 UR4, UPT, UPT, UR5, 0x1, URZ ;  /* 0x0000000105047890 */ /* 0x000fc8000fffe0ff */
[----:B------:R-:W-:-:S04]  /*2790*/  UISETP.NE.AND UP0, UPT, UR4, 0x3, UPT ;  /* 0x000000030400788c */ /* 0x000fc8000bf05270 */
[----:B------:R-:W-:Y:S02]  /*27a0*/  USEL UR6, URZ, 0x1, UP0 ;  /* 0x00000001ff067887 */ /* 0x000fe40008000000 */
[----:B------:R-:W-:-:S04]  /*27b0*/  USEL UR4, UR4, URZ, UP0 ;  /* 0x000000ff04047287 */ /* 0x000fc80008000000 */
[----:B------:R-:W-:Y:S01]  /*27c0*/  ULEA UR5, UR4, UR7, 0x3 ;  /* 0x0000000704057291 */ /* 0x000fe2000f8e18ff */
[----:B------:R-:W-:-:S04]  /*27d0*/  LOP3.LUT R12, R12, UR6, RZ, 0x3c, !PT ;  /* 0x000000060c0c7c12 */ /* 0x000fc8000f8e3cff */
[----:B-1----:R-:W-:-:S04]  /*27e0*/  SHF.L.U32 R3, R12, 0x1f, RZ ;  /* 0x0000001f0c037819 */ /* 0x002fc800000006ff */
[----:B------:R-:W1:Y:S02]  /*27f0*/  SYNCS.PHASECHK.TRANS64.TRYWAIT P0, [UR5], R3 ;  /* 0x00000003ff0075a7 */ /* 0x000e640008001105 */
[----:B-1----:R-:W-:Y:S05]  /*2800*/  @!P0 BRA `(.L_x_44) ;  /* 0x0000006c008c8947 */ /* 0x002fea0003800000 */
.L_x_144:
[----:B------:R-:W-:-:S04]  /*2810*/  UIADD3 UR4, UPT, UPT, UR4, 0x1, URZ ;  /* 0x0000000104047890 */ /* 0x000fc8000fffe0ff */
[----:B------:R-:W-:-:S04]  /*2820*/  UISETP.NE.AND UP0, UPT, UR4, 0x3, UPT ;  /* 0x000000030400788c */ /* 0x000fc8000bf05270 */
[----:B------:R-:W-:Y:S02]  /*2830*/  USEL UR5, URZ, 0x1, UP0 ;  /* 0x00000001ff057887 */ /* 0x000fe40008000000 */
[----:B------:R-:W-:-:S04]  /*2840*/  USEL UR4, UR4, URZ, UP0 ;  /* 0x000000ff04047287 */ /* 0x000fc80008000000 */
[----:B------:R-:W-:Y:S01]  /*2850*/  ULEA UR4, UR4, UR7, 0x3 ;  /* 0x0000000704047291 */ /* 0x000fe2000f8e18ff */
[----:B-1----:R-:W-:-:S04]  /*2860*/  LOP3.LUT R3, R12, UR5, RZ, 0x3c, !PT ;  /* 0x000000050c037c12 */ /* 0x002fc8000f8e3cff */
[----:B------:R-:W-:Y:S01]  /*2870*/  SHF.L.U32 R3, R3, 0x1f, RZ ;  /* 0x0000001f03037819 */ /* 0x000fe200000006ff */
[----:B------:R-:W-:-:S07]  /*2880*/  IMAD.U32 R0, RZ, RZ, UR4 ;  /* 0x00000004ff007e24 */ /* 0x000fce000f8e00ff */
.L_x_45:
[----:B-1----:R1:W2:Y:S02]  /*2890*/  SYNCS.PHASECHK.TRANS64.TRYWAIT P0, [R0+URZ], R3 ;  /* 0x00000003000075a7 */ /* 0x0022a400080011ff */
[----:B--2---:R-:W-:Y:S05]  /*28a0*/  @!P0 NANOSLEEP.SYNCS 0x989680 ;  /* 0x009896800000895d */ /* 0x004fea0003900000 */
[----:B------:R-:W2:Y:S02]  /*28b0*/  @!P0 SYNCS.PHASECHK.TRANS64 P0, [R0+URZ], R3 ;  /* 0x00000003000085a7 */ /* 0x000ea400080010ff */
[----:B--2---:R-:W-:Y:S05]  /*28c0*/  @P0 EXIT ;  /* 0x000000000000094d */ /* 0x004fea0003800000 */
[----:B------:R-:W-:Y:S05]  /*28d0*/  BRA `(.L_x_45) ;  /* 0xfffffffc00ec7947 */ /* 0x000fea000383ffff */
.L_x_22:
[----:B------:R-:W1:Y:S02]  /*28e0*/  S2UR UR4, SR_CgaCtaId ;  /* 0x00000000000479c3 */ /* 0x000e640000008800 */
[----:B-1----:R-:W-:-:S04]  /*28f0*/  UISETP.NE.AND UP0, UPT, UR4, URZ, UPT ;  /* 0x000000ff0400728c */ /* 0x002fc8000bf05270 */
[----:B------:R-:W-:-:S09]  /*2900*/  UISETP.NE.OR UP0, UPT, UR17, 0x1, UP0 ;  /* 0x000000011100788c */ /* 0x000fd20008705670 */
[----:B------:R-:W-:Y:S05]  /*2910*/  BRA.U UP0, `(.L_x_46) ;  /* 0x00000005004c7547 */ /* 0x000fea000b800000 */
[----:B------:R-:W1:Y:S01]  /*2920*/  S2UR UR5, SR_CgaCtaId ;  /* 0x00000000000579c3 */ /* 0x000e620000008800 */
[----:B------:R-:W-:Y:S01]  /*2930*/  UMOV UR4, 0x400 ;  /* 0x0000040000047882 */ /* 0x000fe20000000000 */
[----:B------:R-:W-:Y:S01]  /*2940*/  ISETP.GE.U32.AND P2, PT, R0, 0x2, PT ;  /* 0x000000020000780c */ /* 0x000fe20003f46070 */
[----:B------:R-:W-:Y:S01]  /*2950*/  IMAD.MOV.U32 R12, RZ, RZ, 0x1 ;  /* 0x00000001ff0c7424 */ /* 0x000fe200078e00ff */
[----:B------:R-:W-:Y:S02]  /*2960*/  CS2R R10, SRZ ;  /* 0x00000000000a7805 */ /* 0x000fe4000001ff00 */
[----:B------:R-:W-:Y:S01]  /*2970*/  CS2R R8, SRZ ;  /* 0x0000000000087805 */ /* 0x000fe2000001ff00 */
[----:B-1----:R-:W-:-:S03]  /*2980*/  ULEA UR6, UR5, UR4, 0x18 ;  /* 0x0000000405067291 */ /* 0x002fc6000f8ec0ff */
[----:B------:R-:W-:-:S09]  /*2990*/  UMOV UR5, URZ ;  /* 0x000000ff00057c82 */ /* 0x000fd20008000000 */
.L_x_50:
[----:B------:R-:W-:Y:S02]  /*29a0*/  LEA R2, R8, UR6, 0x3 ;  /* 0x0000000608027c11 */ /* 0x000fe4000f8e18ff */
[----:B------:R-:W-:-:S03]  /*29b0*/  SHF.L.U32 R5, R9, 0x1f, RZ ;  /* 0x0000001f09057819 */ /* 0x000fc600000006ff */
[----:B------:R-:W-:Y:S01]  /*29c0*/  VIADD R4, R2, 0xf0 ;  /* 0x000000f002047836 */ /* 0x000fe20000000000 */
[----:B------:R-:W1:Y:S02]  /*29d0*/  SYNCS.PHASECHK.TRANS64.TRYWAIT P0, [R2+URZ+0xe0], R5 ;  /* 0x0000e005020075a7 */ /* 0x000e6400080011ff */
[----:B-1----:R-:W-:Y:S05]  /*29e0*/  @!P0 BRA `(.L_x_47) ;  /* 0x0000006c002c8947 */ /* 0x002fea0003800000 */
.L_x_145:
[----:B------:R-:W-:Y:S01]  /*29f0*/  ULEA UR4, UR5, UR6, 0x3 ;  /* 0x0000000605047291 */ /* 0x000fe2000f8e18ff */
[----:B------:R-:W-:Y:S02]  /*2a00*/  PRMT R4, RZ, 0x654, R4 ;  /* 0x00000654ff047816 */ /* 0x000fe40000000004 */
[----:B-1----:R-:W-:Y:S01]  /*2a10*/  SHF.L.U32 R5, R12, 0x1f, RZ ;  /* 0x0000001f0c057819 */ /* 0x002fe200000006ff */
[----:B------:R-:W-:Y:S01]  /*2a20*/  UIADD3 UR7, UPT, UPT, UR4, 0x80, URZ ;  /* 0x0000008004077890 */ /* 0x000fe2000fffe0ff */
[----:B------:R1:W-:Y:S05]  /*2a30*/  SYNCS.ARRIVE.TRANS64.RED.A1T0 RZ, [R4+URZ], RZ ;  /* 0x000000ff04ff79a7 */ /* 0x0003ea00081004ff */
[----:B------:R-:W-:Y:S01]  /*2a40*/  IMAD.U32 R7, RZ, RZ, UR7 ;  /* 0x00000007ff077e24 */ /* 0x000fe2000f8e00ff */
[----:B------:R-:W2:Y:S04]  /*2a50*/  SYNCS.PHASECHK.TRANS64.TRYWAIT P0, [UR4+0x90], R5 ;  /* 0x00009005ff0075a7 */ /* 0x000ea80008001104 */
[----:B------:R-:W-:Y:S01]  /*2a60*/  PRMT R6, R0, 0x654, R7 ;  /* 0x0000065400067816 */ /* 0x000fe20000000007 */
[----:B-1----:R-:W-:Y:S01]  /*2a70*/  @!P2 IMAD.MOV.U32 R4, RZ, RZ, 0x10 ;  /* 0x00000010ff04a424 */ /* 0x002fe200078e00ff */
[----:B--2---:R-:W-:Y:S06]  /*2a80*/  @!P0 BRA `(.L_x_48) ;  /* 0x0000006c00188947 */ /* 0x004fec0003800000 */
.L_x_147:
[----:B------:R-:W-:Y:S01]  /*2a90*/  ULEA UR8, UR5, UR6, 0x4 ;  /* 0x0000000605087291 */ /* 0x000fe2000f8e20ff */
[----:B------:R-:W-:Y:S01]  /*2aa0*/  SEL R3, R6, R3, !P2 ;  /* 0x0000000306037207 */ /* 0x000fe20005000000 */
[----:B------:R-:W-:Y:S01]  /*2ab0*/  UIADD3 UR9, UPT, UPT, UR4, 0x80, URZ ;  /* 0x0000008004097890 */ /* 0x000fe2000fffe0ff */
[----:B-1----:R-:W-:Y:S01]  /*2ac0*/  LEA R2, R11, UR6, 0x3 ;  /* 0x000000060b027c11 */ /* 0x002fe2000f8e18ff */
[----:B------:R-:W-:Y:S01]  /*2ad0*/  UIADD3 UR8, UPT, UPT, UR8, 0x110, URZ ;  /* 0x0000011008087890 */ /* 0x000fe2000fffe0ff */
[----:B------:R-:W-:Y:S01]  /*2ae0*/  SHF.L.U32 R5, R10, 0x1f, RZ ;  /* 0x0000001f0a057819 */ /* 0x000fe200000006ff */
[----:B------:R1:W-:Y:S01]  /*2af0*/  @!P2 SYNCS.ARRIVE.TRANS64.RED RZ, [R3+URZ], R4 ;  /* 0x0000000403ffa9a7 */ /* 0x0003e200080004ff */
[----:B------:R-:W-:Y:S01]  /*2b00*/  UIADD3 UR4, UPT, UPT, UR5, 0x1, URZ ;  /* 0x0000000105047890 */ /* 0x000fe2000fffe0ff */
[----:B------:R-:W-:-:S03]  /*2b10*/  VIADD R8, R8, 0x1 ;  /* 0x0000000108087836 */ /* 0x000fc60000000000 */
[----:B------:R-:W-:Y:S02]  /*2b20*/  UISETP.NE.AND UP0, UPT, UR4, 0x2, UPT ;  /* 0x000000020400788c */ /* 0x000fe4000bf05270 */
[----:B------:R-:W-:Y:S06]  /*2b30*/  UGETNEXTWORKID.BROADCAST [UR8], [UR9] ;  /* 0x00000000080073ca */ /* 0x000fec0008000100 */
[----:B------:R-:W-:Y:S01]  /*2b40*/  USEL UR7, URZ, 0x1, UP0 ;  /* 0x00000001ff077887 */ /* 0x000fe20008000000 */
[----:B------:R-:W-:Y:S01]  /*2b50*/  ISETP.NE.AND P0, PT, R8, 0x2, PT ;  /* 0x000000020800780c */ /* 0x000fe20003f05270 */
[----:B------:R-:W-:Y:S01]  /*2b60*/  USEL UR5, UR4, URZ, UP0 ;  /* 0x000000ff04057287 */ /* 0x000fe20008000000 */
[----:B------:R-:W2:Y:S03]  /*2b70*/  SYNCS.PHASECHK.TRANS64.TRYWAIT P1, [R2+URZ+0x80], R5 ;  /* 0x00008005020075a7 */ /* 0x000ea600080211ff */
[----:B------:R-:W-:Y:S01]  /*2b80*/  LOP3.LUT R12, R12, UR7, RZ, 0x3c, !PT ;  /* 0x000000070c0c7c12 */ /* 0x000fe2000f8e3cff */
[----:B-12---:R-:W-:Y:S07]  /*2b90*/  @!P1 BRA `(.L_x_49) ;  /* 0x0000006800ec9947 */ /* 0x006fee0003800000 */
.L_x_148:
[C---:B------:R-:W-:Y:S01]  /*2ba0*/  LEA R4, R11.reuse, UR6, 0x4 ;  /* 0x000000060b047c11 */ /* 0x040fe2000f8e20ff */
[----:B-1----:R-:W-:Y:S01]  /*2bb0*/  VIADD R2, R2, 0x90 ;  /* 0x0000009002027836 */ /* 0x002fe20000000000 */
[----:B------:R-:W-:Y:S01]  /*2bc0*/  SEL R8, R8, RZ, P0 ;  /* 0x000000ff08087207 */ /* 0x000fe20000000000 */
[----:B------:R-:W-:-:S03]  /*2bd0*/  VIADD R11, R11, 0x1 ;  /* 0x000000010b0b7836 */ /* 0x000fc60000000000 */
[----:B------:R-:W1:Y:S01]  /*2be0*/  LDS.128 R4, [R4+0x110] ;  /* 0x0001100004047984 */ /* 0x000e620000000c00 */
[----:B------:R-:W-:Y:S02]  /*2bf0*/  PRMT R2, RZ, 0x654, R2 ;  /* 0x00000654ff027816 */ /* 0x000fe40000000002 */
[C---:B------:R-:W-:Y:S01]  /*2c00*/  ISETP.NE.AND P1, PT, R11.reuse, 0x2, PT ;  /* 0x000000020b00780c */ /* 0x040fe20003f25270 */
[----:B------:R-:W-:Y:S01]  /*2c10*/  @!PT LDS RZ, [RZ] ;  /* 0x00000000fffff984 */ /* 0x000fe20000000800 */
[----:B------:R-:W-:Y:S01]  /*2c20*/  @!PT LDS RZ, [RZ] ;  /* 0x00000000fffff984 */ /* 0x000fe20000000800 */
[----:B------:R-:W-:Y:S01]  /*2c30*/  @!PT LDS RZ, [RZ] ;  /* 0x00000000fffff984 */ /* 0x000fe20000000800 */
[----:B------:R-:W-:Y:S01]  /*2c40*/  @!PT LDS RZ, [RZ] ;  /* 0x00000000fffff984 */ /* 0x000fe20000000800 */
[----:B------:R2:W-:Y:S06]  /*2c50*/  MEMBAR.ALL.CTA ;  /* 0x0000000000007992 */ /* 0x0005ec0000008000 */
[----:B--2---:R-:W2:Y:S01]  /*2c60*/  FENCE.VIEW.ASYNC.S ;  /* 0x00000000000073c6 */ /* 0x004ea20000000000 */
[----:B------:R-:W-:Y:S01]  /*2c70*/  SEL R11, R11, RZ, P1 ;  /* 0x000000ff0b0b7207 */ /* 0x000fe20000800000 */
[----:B--2---:R2:W-:Y:S01]  /*2c80*/  SYNCS.ARRIVE.TRANS64.RED.A1T0 RZ, [R2+URZ], RZ ;  /* 0x000000ff02ff79a7 */ /* 0x0045e200081004ff */
[----:B-1----:R-:W-:-:S02]  /*2c90*/  LOP3.LUT P3, RZ, R6, 0x1, RZ, 0xc0, !PT ;  /* 0x0000000106ff7812 */ /* 0x002fc4000786c0ff */
[----:B------:R-:W-:-:S04]  /*2ca0*/  SEL R5, RZ, 0x1, P1 ;  /* 0x00000001ff057807 */ /* 0x000fc80000800000 */
[----:B------:R-:W-:Y:S02]  /*2cb0*/  LOP3.LUT R10, R10, R5, RZ, 0x3c, !PT ;  /* 0x000000050a0a7212 */ /* 0x000fe400078e3cff */
[----:B--2---:R-:W-:-:S04]  /*2cc0*/  SEL R2, RZ, 0x1, P0 ;  /* 0x00000001ff027807 */ /* 0x004fc80000000000 */
[----:B------:R-:W-:Y:S01]  /*2cd0*/  LOP3.LUT R9, R9, R2, RZ, 0x3c, !PT ;  /* 0x0000000209097212 */ /* 0x000fe200078e3cff */
[----:B------:R-:W-:Y:S06]  /*2ce0*/  @P3 BRA `(.L_x_50) ;  /* 0xfffffffc002c3947 */ /* 0x000fec000383ffff */
[----:B------:R-:W-:Y:S01]  /*2cf0*/  ULEA UR4, UR5, UR6, 0x3 ;  /* 0x0000000605047291 */ /* 0x000fe2000f8e18ff */
[----:B------:R-:W-:-:S08]  /*2d00*/  SHF.L.U32 R3, R12, 0x1f, RZ ;  /* 0x0000001f0c037819 */ /* 0x000fd000000006ff */
[----:B------:R-:W1:Y:S02]  /*2d10*/  SYNCS.PHASECHK.TRANS64 P0, [UR4+0x90], R3 ;  /* 0x00009003ff0075a7 */ /* 0x000e640008001004 */
[----:B-1----:R-:W-:Y:S05]  /*2d20*/  @P0 BRA `(.L_x_51) ;  /* 0x0000000000080947 */ /* 0x002fea0003800000 */
[----:B------:R-:W1:Y:S02]  /*2d30*/  SYNCS.PHASECHK.TRANS64.TRYWAIT P0, [UR4+0x90], R3 ;  /* 0x00009003ff0075a7 */ /* 0x000e640008001104 */
[----:B-1----:R-:W-:Y:S05]  /*2d40*/  @!P0 BRA `(.L_x_52) ;  /* 0x0000006800948947 */ /* 0x002fea0003800000 */
.L_x_51:
[----:B------:R-:W-:-:S04]  /*2d50*/  UIADD3 UR7, UPT, UPT, UR5, 0x1, URZ ;  /* 0x0000000105077890 */ /* 0x000fc8000fffe0ff */
[----:B------:R-:W-:-:S04]  /*2d60*/  UISETP.NE.AND UP0, UPT, UR7, 0x2, UPT ;  /* 0x000000020700788c */ /* 0x000fc8000bf05270 */
[----:B------:R-:W-:Y:S02]  /*2d70*/  USEL UR8, URZ, 0x1, UP0 ;  /* 0x00000001ff087887 */ /* 0x000fe40008000000 */
[----:B------:R-:W-:-:S04]  /*2d80*/  USEL UR7, UR7, URZ, UP0 ;  /* 0x000000ff07077287 */ /* 0x000fc80008000000 */
[----:B------:R-:W-:Y:S01]  /*2d90*/  ULEA UR7, UR7, UR6, 0x3 ;  /* 0x0000000607077291 */ /* 0x000fe2000f8e18ff */
[----:B-1----:R-:W-:-:S04]  /*2da0*/  LOP3.LUT R3, R12, UR8, RZ, 0x3c, !PT ;  /* 0x000000080c037c12 */ /* 0x002fc8000f8e3cff */
[----:B------:R-:W-:-:S04]  /*2db0*/  SHF.L.U32 R0, R3, 0x1f, RZ ;  /* 0x0000001f03007819 */ /* 0x000fc800000006ff */
[----:B------:R-:W1:Y:S02]  /*2dc0*/  SYNCS.PHASECHK.TRANS64 P0, [UR7+0x90], R0 ;  /* 0x00009000ff0075a7 */ /* 0x000e640008001007 */
[----:B-1----:R-:W-:Y:S05]  /*2dd0*/  @P0 EXIT ;  /* 0x000000000000094d */ /* 0x002fea0003800000 */
[----:B------:R-:W-:Y:S02]  /*2de0*/  SHF.L.U32 R3, R3, 0x1f, RZ ;  /* 0x0000001f03037819 */ /* 0x000fe400000006ff */
[----:B------:R-:W-:-:S07]  /*2df0*/  MOV R0, UR7 ;  /* 0x0000000700007c02 */ /* 0x000fce0008000f00 */
.L_x_53:
[----:B-1----:R1:W2:Y:S02]  /*2e00*/  SYNCS.PHASECHK.TRANS64.TRYWAIT P0, [R0+URZ+0x90], R3 ;  /* 0x00009003000075a7 */ /* 0x0022a400080011ff */
[----:B--2---:R-:W-:Y:S05]  /*2e10*/  @!P0 NANOSLEEP.SYNCS 0x989680 ;  /* 0x009896800000895d */ /* 0x004fea0003900000 */
[----:B------:R-:W2:Y:S02]  /*2e20*/  @!P0 SYNCS.PHASECHK.TRANS64 P0, [R0+URZ+0x90], R3 ;  /* 0x00009003000085a7 */ /* 0x000ea400080010ff */
[----:B--2---:R-:W-:Y:S05]  /*2e30*/  @P0 EXIT ;  /* 0x000000000000094d */ /* 0x004fea0003800000 */
[----:B------:R-:W-:Y:S05]  /*2e40*/  BRA `(.L_x_53) ;  /* 0xfffffffc00ec7947 */ /* 0x000fea000383ffff */
.L_x_46:
[----:B------:R-:W-:Y:S05]  /*2e50*/  BRA.U UP4, `(.L_x_54) ;  /* 0x0000000d04a07547 */ /* 0x000fea000b800000 */
[----:B------:R-:W1:Y:S01]  /*2e60*/  S2UR UR7, SR_CgaCtaId ;  /* 0x00000000000779c3 */ /* 0x000e620000008800 */
[----:B------:R-:W-:Y:S01]  /*2e70*/  UMOV UR4, 0x40 ;  /* 0x0000004000047882 */ /* 0x000fe20000000000 */
[----:B------:R-:W-:Y:S01]  /*2e80*/  NOP ;  /* 0x0000000000007918 */ /* 0x000fe20000000000 */
[----:B------:R-:W-:Y:S01]  /*2e90*/  UMOV UR6, 0x400 ;  /* 0x0000040000067882 */ /* 0x000fe20000000000 */
[----:B-1----:R-:W-:Y:S02]  /*2ea0*/  ULEA UR5, UR7, UR4, 0x18 ;  /* 0x0000000407057291 */ /* 0x002fe4000f8ec0ff */
[----:B------:R-:W-:-:S07]  /*2eb0*/  ULEA UR6, UR7, UR6, 0x18 ;  /* 0x0000000607067291 */ /* 0x000fce000f8ec0ff */
[----:B------:R-:W1:Y:S02]  /*2ec0*/  LDS.U8 R0, [UR5+0x1c] ;  /* 0x00001c05ff007984 */ /* 0x000e640008000000 */
[----:B-1----:R-:W-:-:S13]  /*2ed0*/  ISETP.NE.AND P0, PT, R0, RZ, PT ;  /* 0x000000ff0000720c */ /* 0x002fda0003f05270 */
[----:B------:R-:W-:Y:S05]  /*2ee0*/  @P0 BRA `(.L_x_55) ;  /* 0x0000000000580947 */ /* 0x000fea0003800000 */
[----:B------:R-:W-:-:S13]  /*2ef0*/  ELECT P0, URZ, PT ;  /* 0x0000000000ff782f */ /* 0x000fda0003800000 */
[----:B------:R-:W-:Y:S05]  /*2f00*/  @!P0 BRA `(.L_x_56) ;  /* 0x0000000000608947 */ /* 0x000fea0003800000 */
[----:B------:R-:W-:Y:S01]  /*2f10*/  UMOV UR4, 0x10 ;  /* 0x0000001000047882 */ /* 0x000fe20000000000 */
[----:B------:R-:W-:Y:S01]  /*2f20*/  HFMA2 R0, -RZ, RZ, 0, 5.9604644775390625e-08 ;  /* 0x00000001ff007431 */ /* 0x000fe200000001ff */
[----:B------:R-:W-:-:S03]  /*2f30*/  MOV R3, 0xffff ;  /* 0x0000ffff00037802 */ /* 0x000fc60000000f00 */
[----:B------:R-:W-:Y:S04]  /*2f40*/  DEPBAR.LE SB1, 0x36 ;  /* 0x00009d800000791a */ /* 0x000fe80000000000 */
[----:B------:R-:W1:Y:S02]  /*2f50*/  UTCATOMSWS.FIND_AND_SET.ALIGN UP0, UR4, UR4 ;  /* 0x00000004000475e3 */ /* 0x000e640008000800 */
[----:B-1----:R-:W-:Y:S01]  /*2f60*/  MOV R4, UR4 ;  /* 0x0000000400047c02 */ /* 0x002fe20008000f00 */
[----:B------:R-:W-:Y:S06]  /*2f70*/  BRA.U UP0, `(.L_x_57) ;  /* 0x0000000100187547 */ /* 0x000fec000b800000 */
.L_x_58:
[----:B------:R-:W-:Y:S05]  /*2f80*/  NANOSLEEP 0x64 ;  /* 0x000000640000795d */ /* 0x000fea0003800000 */
[----:B------:R-:W-:-:S05]  /*2f90*/  UMOV UR4, 0x10 ;  /* 0x0000001000047882 */ /* 0x000fca0000000000 */
[----:B------:R-:W-:Y:S04]  /*2fa0*/  DEPBAR.LE SB1, 0x36 ;  /* 0x00009d800000791a */ /* 0x000fe80000000000 */
[----:B------:R-:W1:Y:S02]  /*2fb0*/  UTCATOMSWS.FIND_AND_SET.ALIGN UP0, UR4, UR4 ;  /* 0x00000004000475e3 */ /* 0x000e640008000800 */
[----:B-1----:R-:W-:Y:S01]  /*2fc0*/  MOV R4, UR4 ;  /* 0x0000000400047c02 */ /* 0x002fe20008000f00 */
[----:B------:R-:W-:Y:S05]  /*2fd0*/  BRA.U !UP0, `(.L_x_58) ;  /* 0xfffffffd08e87547 */ /* 0x000fea000b83ffff */
.L_x_57:
[-C--:B------:R-:W-:Y:S02]  /*2fe0*/  SHF.L.U32 R3, R3, R4.reuse, RZ ;  /* 0x0000000403037219 */ /* 0x080fe400000006ff */
[----:B------:R-:W-:Y:S01]  /*2ff0*/  SHF.L.U32 R0, R0, R4, RZ ;  /* 0x0000000400007219 */ /* 0x000fe200000006ff */
[----:B------:R-:W-:Y:S02]  /*3000*/  IMAD.SHL.U32 R4, R4, 0x20, RZ ;  /* 0x0000002004047824 */ /* 0x000fe400078e00ff */
[----:B------:R1:W-:Y:S04]  /*3010*/  ATOMS.OR RZ, [UR5+0x14], R3 ;  /* 0x00001403ffff798c */ /* 0x0003e8000b000005 */
[----:B------:R1:W-:Y:S04]  /*3020*/  ATOMS.OR RZ, [UR5+0x18], R0 ;  /* 0x00001800ffff798c */ /* 0x0003e8000b000005 */
[----:B------:R1:W-:Y:S01]  /*3030*/  STS [UR6+0x130], R4 ;  /* 0x00013004ff007988 */ /* 0x0003e20008000806 */
[----:B------:R-:W-:Y:S05]  /*3040*/  BRA `(.L_x_56) ;  /* 0x0000000000107947 */ /* 0x000fea0003800000 */
.L_x_55:
[----:B------:R-:W-:Y:S02]  /*3050*/  MOV R0, 0xffffffff ;  /* 0xffffffff00007802 */ /* 0x000fe40000000f00 */
[----:B------:R-:W-:-:S03]  /*3060*/  MOV R4, 0x3090 ;  /* 0x0000309000047802 */ /* 0x000fc60000000f00 */
[----:B------:R1:W-:Y:S04]  /*3070*/  STS [UR6+0x130], R0 ;  /* 0x00013000ff007988 */ /* 0x0003e80008000806 */
[----:B-1---5:R-:W-:Y:S05]  /*3080*/  CALL.REL.NOINC `($__internal_1_$__cuda_sm10x_tcgen05_guardrail_trap_phase_invalid_during_alloc) ;  /* 0x0000006c00dc7944 */ /* 0x022fea0003c00000 */
.L_x_56:
[----:B------:R-:W-:Y:S05]  /*3090*/  WARPSYNC.ALL ;  /* 0x0000000000007948 */ /* 0x000fea0003800000 */
[----:B------:R-:W2:Y:S01]  /*30a0*/  S2UR UR4, SR_CgaCtaId ;  /* 0x00000000000479c3 */ /* 0x000ea20000008800 */
[----:B------:R-:W-:Y:S01]  /*30b0*/  UMOV UR17, 0x400 ;  /* 0x0000040000117882 */ /* 0x000fe20000000000 */
[----:B------:R-:W-:-:S06]  /*30c0*/  NOP ;  /* 0x0000000000007918 */ /* 0x000fcc0000000000 */
[----:B------:R-:W-:Y:S06]  /*30d0*/  BAR.ARV 0x6, 0xa0 ;  /* 0x0182800000007b1d */ /* 0x000fec0000002000 */
[----:B------:R-:W3:Y:S01]  /*30e0*/  LDCU UR5, c[0x0][0x38c] ;  /* 0x00007180ff0577ac */ /* 0x000ee20008000800 */
[----:B------:R-:W-:Y:S01]  /*30f0*/  LOP3.LUT R2, R2, 0xffff, RZ, 0xc0, !PT ;  /* 0x0000ffff02027812 */ /* 0x000fe200078ec0ff */
[----:B------:R-:W-:Y:S01]  /*3100*/  IMAD.MOV.U32 R11, RZ, RZ, 0x1 ;  /* 0x00000001ff0b7424 */ /* 0x000fe200078e00ff */
[----:B------:R-:W-:Y:S01]  /*3110*/  CS2R R8, SRZ ;  /* 0x0000000000087805 */ /* 0x000fe2000001ff00 */
[----:B------:R-:W4:Y:S01]  /*3120*/  LDCU UR8, c[0x0][0x38c] ;  /* 0x00007180ff0877ac */ /* 0x000f220008000800 */
[----:B------:R-:W-:Y:S01]  /*3130*/  R2UR UR19, R2 ;  /* 0x00000000021372ca */ /* 0x000fe200000e0000 */
[----:B------:R-:W-:Y:S01]  /*3140*/  IMAD.MOV.U32 R10, RZ, RZ, RZ ;  /* 0x000000ffff0a7224 */ /* 0x000fe200078e00ff */
[----:B------:R-:W-:Y:S01]  /*3150*/  UMOV UR22, URZ ;  /* 0x000000ff00167c82 */ /* 0x000fe20008000000 */
[----:B------:R-:W-:Y:S01]  /*3160*/  UMOV UR14, URZ ;  /* 0x000000ff000e7c82 */ /* 0x000fe20008000000 */
[----:B--2---:R-:W-:Y:S01]  /*3170*/  ULEA UR17, UR4, UR17, 0x18 ;  /* 0x0000001104117291 */ /* 0x004fe2000f8ec0ff */
[----:B------:R-:W-:Y:S01]  /*3180*/  UMOV UR26, 0x0 ;  /* 0x00000000001a7882 */ /* 0x000fe20000000000 */
[----:B------:R-:W-:-:S02]  /*3190*/  UMOV UR27, 0x4400490 ;  /* 0x04400490001b7882 */ /* 0x000fc40000000000 */
[----:B------:R-:W-:Y:S02]  /*31a0*/  UIADD3 UR6, UPT, UPT, UR17, 0x8800, URZ ;  /* 0x0000880011067890 */ /* 0x000fe4000fffe0ff */
[----:B------:R-:W-:Y:S02]  /*31b0*/  UIADD3 UR7, UPT, UPT, UR17, 0xb800, URZ ;  /* 0x0000b80011077890 */ /* 0x000fe4000fffe0ff */
[----:B---3--:R-:W-:Y:S01]  /*31c0*/  UIADD3 UR5, UPT, UPT, UR5, 0x1f, URZ ;  /* 0x0000001f05057890 */ /* 0x008fe2000fffe0ff */
[----:B-1----:R-:W1:Y:S01]  /*31d0*/  LDS R0, [UR17+0x130] ;  /* 0x00013011ff007984 */ /* 0x002e620008000800 */
[----:B------:R-:W-:Y:S02]  /*31e0*/  USHF.R.U32.HI UR6, URZ, 0x4, UR6 ;  /* 0x00000004ff067899 */ /* 0x000fe40008011606 */
[----:B------:R-:W-:Y:S02]  /*31f0*/  USHF.R.S32.HI UR4, URZ, 0x1f, UR5 ;  /* 0x0000001fff047899 */ /* 0x000fe40008011405 */
[----:B------:R-:W-:-:S02]  /*3200*/  ULOP3.LUT UR6, UR6, 0x3fff, URZ, 0xc0, !UPT ;  /* 0x00003fff06067892 */ /* 0x000fc4000f8ec0ff */
[----:B------:R-:W-:Y:S02]  /*3210*/  ULEA.HI UR4, UR4, UR5, URZ, 0x5 ;  /* 0x0000000504047291 */ /* 0x000fe4000f8f28ff */
[----:B------:R-:W-:Y:S02]  /*3220*/  USHF.R.U32.HI UR5, URZ, 0x4, UR7 ;  /* 0x00000004ff057899 */ /* 0x000fe40008011607 */
[----:B------:R-:W-:Y:S02]  /*3230*/  USHF.R.S32.HI UR28, URZ, 0x5, UR4 ;  /* 0x00000005ff1c7899 */ /* 0x000fe40008011404 */
[----:B------:R-:W-:Y:S02]  /*3240*/  ULOP3.LUT UR5, UR5, 0x3fff, URZ, 0xc0, !UPT ;  /* 0x00003fff05057892 */ /* 0x000fe4000f8ec0ff */
[----:B------:R-:W-:Y:S02]  /*3250*/  UISETP.LT.AND UP0, UPT, UR28, 0x1, UPT ;  /* 0x000000011c00788c */ /* 0x000fe4000bf01270 */
[----:B------:R-:W-:-:S02]  /*3260*/  ULOP3.LUT UR20, UR6, 0x10000, URZ, 0xfc, !UPT ;  /* 0x0001000006147892 */ /* 0x000fc4000f8efcff */
[----:B------:R-:W-:Y:S02]  /*3270*/  USEL UR29, UR28, 0x1, !UP0 ;  /* 0x000000011c1d7887 */ /* 0x000fe4000c000000 */
[----:B------:R-:W-:Y:S02]  /*3280*/  ULOP3.LUT UR21, UR5, 0x10000, URZ, 0xfc, !UPT ;  /* 0x0001000005157892 */ /* 0x000fe4000f8efcff */
[----:B------:R-:W-:Y:S02]  /*3290*/  UIADD3 UR29, UPT, UPT, -UR29, URZ, URZ ;  /* 0x000000ff1d1d7290 */ /* 0x000fe4000fffe1ff */
[----:B----4-:R-:W-:Y:S01]  /*32a0*/  UISETP.GE.AND UP4, UPT, UR8, 0x1, UPT ;  /* 0x000000010800788c */ /* 0x010fe2000bf86270 */
[----:B------:R-:W-:Y:S01]  /*32b0*/  UMOV UR24, 0x0 ;  /* 0x0000000000187882 */ /* 0x000fe20000000000 */
[----:B------:R-:W-:Y:S01]  /*32c0*/  UMOV UR25, 0x4400490 ;  /* 0x0440049000197882 */ /* 0x000fe20000000000 */
[----:B-1----:R-:W-:-:S15]  /*32d0*/  R2UR UR30, R0 ;  /* 0x00000000001e72ca */ /* 0x002fde00000e0000 */
.L_x_65:
[----:B------:R-:W-:Y:S02]  /*32e0*/  LEA R0, R10, UR17, 0x3 ;  /* 0x000000110a007c11 */ /* 0x000fe4000f8e18ff */
[----:B------:R-:W-:Y:S02]  /*32f0*/  SHF.L.U32 R5, R9, 0x1f, RZ ;  /* 0x0000001f09057819 */ /* 0x000fe400000006ff */
[----:B------:R-:W-:Y:S01]  /*3300*/  PLOP3.LUT P0, PT, PT, PT, UP4, 0x80, 0x8 ;  /* 0x000000000008781c */ /* 0x000fe20003f0f048 */
[----:B------:R-:W-:Y:S01]  /*3310*/  VIADD R3, R0, 0x90 ;  /* 0x0000009000037836 */ /* 0x000fe20000000000 */
[----:B-1----:R-:W1:Y:S02]  /*3320*/  SYNCS.PHASECHK.TRANS64.TRYWAIT P1, [R0+URZ+0x80], R5 ;  /* 0x00008005000075a7 */ /* 0x002e6400080211ff */
[----:B-1-3--:R-:W-:Y:S09]  /*3330*/  @!P1 BRA `(.L_x_59) ;  /* 0x0000006400309947 */ /* 0x00aff20003800000 */
.L_x_150:
[----:B------:R-:W-:Y:S01]  /*3340*/  LEA R4, R10, UR17, 0x4 ;  /* 0x000000110a047c11 */ /* 0x000fe2000f8e20ff */
[----:B------:R-:W-:Y:S01]  /*3350*/  @UP4 ULEA UR4, UR14, UR17, 0x3 ;  /* 0x000000110e044291 */ /* 0x000fe2000f8e18ff */
[----:B------:R-:W-:Y:S01]  /*3360*/  PLOP3.LUT P2, PT, PT, PT, PT, 0x80, 0x8 ;  /* 0x000000000008781c */ /* 0x000fe20003f4f070 */
[----:B------:R-:W-:Y:S01]  /*3370*/  ULEA UR23, UR22, UR17, 0x3 ;  /* 0x0000001116177291 */ /* 0x000fe2000f8e18ff */
[----:B------:R-:W-:Y:S02]  /*3380*/  PRMT R3, RZ, 0x654, R3 ;  /* 0x00000654ff037816 */ /* 0x000fe40000000003 */
[----:B-1----:R-:W1:Y:S01]  /*3390*/  LDS.128 R4, [R4+0x110] ;  /* 0x0001100004047984 */ /* 0x002e620000000c00 */
[----:B------:R-:W-:Y:S02]  /*33a0*/  @P0 SHF.L.U32 R2, R8, 0x1f, RZ ;  /* 0x0000001f08020819 */ /* 0x000fe400000006ff */
[----:B------:R-:W-:Y:S01]  /*33b0*/  SHF.L.U32 R0, R11, 0x1f, RZ ;  /* 0x0000001f0b007819 */ /* 0x000fe200000006ff */
[----:B------:R-:W-:Y:S01]  /*33c0*/  @!PT LDS RZ, [RZ] ;  /* 0x00000000fffff984 */ /* 0x000fe20000000800 */
[----:B------:R-:W-:Y:S01]  /*33d0*/  @!PT LDS RZ, [RZ] ;  /* 0x00000000fffff984 */ /* 0x000fe20000000800 */
[----:B------:R-:W-:Y:S01]  /*33e0*/  @!PT LDS RZ, [RZ] ;  /* 0x00000000fffff984 */ /* 0x000fe20000000800 */
[----:B------:R-:W-:Y:S01]  /*33f0*/  @!PT LDS RZ, [RZ] ;  /* 0x00000000fffff984 */ /* 0x000fe20000000800 */
[----:B------:R2:W-:Y:S06]  /*3400*/  MEMBAR.ALL.CTA ;  /* 0x0000000000007992 */ /* 0x0005ec0000008000 */
[----:B--2---:R-:W2:Y:S02]  /*3410*/  FENCE.VIEW.ASYNC.S ;  /* 0x00000000000073c6 */ /* 0x004ea40000000000 */
[----:B--2---:R2:W-:Y:S01]  /*3420*/  SYNCS.ARRIVE.TRANS64.RED.A1T0 RZ, [R3+URZ], RZ ;  /* 0x000000ff03ff79a7 */ /* 0x0045e200081004ff */
[----:B------:R2:W3:Y:S01]  /*3430*/  @P0 SYNCS.PHASECHK.TRANS64.TRYWAIT P2, [UR4], R2 ;  /* 0x00000002ff0005a7 */ /* 0x0004e20008041104 */
[----:B------:R-:W-:Y:S01]  /*3440*/  ULEA.HI UR4, UR22, UR22, URZ, 0x1 ;  /* 0x0000001616047291 */ /* 0x000fe2000f8f08ff */
[----:B-1----:R-:W-:-:S03]  /*3450*/  LOP3.LUT P1, RZ, R6, 0x1, RZ, 0xc0, !PT ;  /* 0x0000000106ff7812 */ /* 0x002fc6000782c0ff */
[----:B------:R-:W-:Y:S02]  /*3460*/  USHF.L.U32 UR18, UR4, 0x7, URZ ;  /* 0x0000000704127899 */ /* 0x000fe400080006ff */
[----:B------:R-:W-:Y:S02]  /*3470*/  ULOP3.LUT UR4, UR4, 0xffe, URZ, 0xc0, !UPT ;  /* 0x00000ffe04047892 */ /* 0x000fe4000f8ec0ff */
[----:B------:R-:W-:Y:S02]  /*3480*/  ULOP3.LUT UR18, UR18, 0xffffff00, URZ, 0xc0, !UPT ;  /* 0xffffff0012127892 */ /* 0x000fe4000f8ec0ff */
[----:B------:R-:W-:Y:S02]  /*3490*/  UIADD3 UR4, UPT, UPT, -UR4, UR22, URZ ;  /* 0x0000001604047290 */ /* 0x000fe4000fffe1ff */
[----:B------:R-:W-:Y:S01]  /*34a0*/  UIADD3 UR18, UPT, UPT, UR30, UR18, URZ ;  /* 0x000000121e127290 */ /* 0x000fe2000fffe0ff */
[----:B------:R-:W1:Y:S03]  /*34b0*/  SYNCS.PHASECHK.TRANS64.TRYWAIT P0, [UR23+0xc0], R0 ;  /* 0x0000c000ff0075a7 */ /* 0x000e660008001117 */
[----:B------:R-:W-:Y:S01]  /*34c0*/  ULEA UR18, UR4, UR18, 0x14 ;  /* 0x0000001204127291 */ /* 0x000fe2000f8ea0ff */
[----:B-123--:R-:W-:Y:S11]  /*34d0*/  @!P0 BRA `(.L_x_60) ;  /* 0x0000006000dc8947 */ /* 0x00eff60003800000 */
.L_x_152:
[----:B------:R-:W-:Y:S01]  /*34e0*/  IADD3 R10, PT, PT, R10, 0x1, RZ ;  /* 0x000000010a0a7810 */ /* 0x000fe20007ffe0ff */
[----:B------:R-:W-:Y:S06]  /*34f0*/  BRA.U !UP4, `(.L_x_61) ;  /* 0x000000010c987547 */ /* 0x000fec000b800000 */
[----:B------:R-:W-:Y:S01]  /*3500*/  UPLOP3.LUT UP2, UPT, UPT, UPT, UPT, 0x40, 0x4 ;  /* 0x000000000004789c */ /* 0x000fe20003f4e870 */
[----:B------:R-:W-:Y:S01]  /*3510*/  UMOV UR16, UR29 ;  /* 0x0000001d00107c82 */ /* 0x000fe20008000000 */
[----:B------:R-:W-:Y:S01]  /*3520*/  UMOV UR15, UR28 ;  /* 0x0000001c000f7c82 */ /* 0x000fe20008000000 */
[----:B------:R-:W-:-:S08]  /*3530*/  UMOV UR6, UR14 ;  /* 0x0000000e00067c82 */ /* 0x000fd00008000000 */
.L_x_64:
[----:B------:R-:W-:Y:S02]  /*3540*/  UIADD3 UR16, UPT, UPT, UR16, 0x1, URZ ;  /* 0x0000000110107890 */ /* 0x000fe4000fffe0ff */
[----:B--2---:R-:W-:Y:S02]  /*3550*/  ULEA UR5, UR6, UR17, 0x3 ;  /* 0x0000001106057291 */ /* 0x004fe4000f8e18ff */
[----:B------:R-:W-:Y:S01]  /*3560*/  UISETP.NE.AND UP3, UPT, UR16, URZ, UPT ;  /* 0x000000ff1000728c */ /* 0x000fe2000bf65270 */
[----:B---3--:R-:W-:Y:S10]  /*3570*/  @P2 BRA `(.L_x_62) ;  /* 0x00000000000c2947 */ /* 0x008ff40003800000 */
[----:B-1----:R-:W-:Y:S04]  /*3580*/  SHF.L.U32 R3, R8, 0x1f, RZ ;  /* 0x0000001f08037819 */ /* 0x002fe800000006ff */
[----:B------:R-:W1:Y:S02]  /*3590*/  SYNCS.PHASECHK.TRANS64.TRYWAIT P0, [UR5], R3 ;  /* 0x00000003ff0075a7 */ /* 0x000e640008001105 */
[----:B-1----:R-:W-:Y:S05]  /*35a0*/  @!P0 BRA `(.L_x_63) ;  /* 0x0000006000c08947 */ /* 0x002fea0003800000 */
.L_x_62:
[----:B------:R-:W-:Y:S01]  /*35b0*/  UISETP.NE.AND UP0, UPT, UR15, 0x1, UPT ;  /* 0x000000010f00788c */ /* 0x000fe2000bf05270 */
[----:B------:R-:W-:Y:S01]  /*35c0*/  PLOP3.LUT P2, PT, PT, PT, PT, 0x80, 0x8 ;  /* 0x000000000008781c */ /* 0x000fe20003f4f070 */
[----:B------:R-:W-:Y:S02]  /*35d0*/  UIADD3 UR4, UPT, UPT, UR6, 0x1, URZ ;  /* 0x0000000106047890 */ /* 0x000fe4000fffe0ff */
[----:B------:R-:W-:Y:S02]  /*35e0*/  ULEA UR12, UR6, UR21, 0xa ;  /* 0x00000015060c7291 */ /* 0x000fe4000f8e50ff */
[----:B------:R-:W-:Y:S01]  /*35f0*/  UISETP.NE.AND UP1, UPT, UR4, 0x3, UPT ;  /* 0x000000030400788c */ /* 0x000fe2000bf25270 */
[----:B------:R-:W-:Y:S01]  /*3600*/  PLOP3.LUT P0, PT, PT, PT, UP0, 0x80, 0x8 ;  /* 0x000000000008781c */ /* 0x000fe20003f0f008 */
[----:B------:R-:W-:Y:S02]  /*3610*/  UIADD3 UR10, UPT, UPT, UR12, 0x2, URZ ;  /* 0x000000020c0a7890 */ /* 0x000fe4000fffe0ff */
[----:B------:R-:W-:Y:S02]  /*3620*/  USEL UR7, URZ, 0x1, UP1 ;  /* 0x00000001ff077887 */ /* 0x000fe40008800000 */
[----:B------:R-:W-:Y:S02]  /*3630*/  USEL UR14, UR4, URZ, UP1 ;  /* 0x000000ff040e7287 */ /* 0x000fe40008800000 */
[----:B------:R-:W-:Y:S02]  /*3640*/  UIADD3 UR15, UPT, UPT, UR15, -0x1, URZ ;  /* 0xffffffff0f0f7890 */ /* 0x000fe4000fffe0ff */
[----:B------:R-:W-:Y:S01]  /*3650*/  @UP0 ULEA UR4, UR14, UR17, 0x3 ;  /* 0x000000110e040291 */ /* 0x000fe2000f8e18ff */
[----:B------:R-:W-:Y:S01]  /*3660*/  LOP3.LUT R8, R8, UR7, RZ, 0x3c, !PT ;  /* 0x0000000708087c12 */ /* 0x000fe2000f8e3cff */
[----:B------:R-:W-:Y:S01]  /*3670*/  UIADD3 UR7, UPT, UPT, UR5, 0x18, URZ ;  /* 0x0000001805077890 */ /* 0x000fe2000fffe0ff */
[----:B------:R-:W-:Y:S02]  /*3680*/  UMOV UR13, 0x80004020 ;  /* 0x80004020000d7882 */ /* 0x000fe40000000000 */
[----:B-1----:R-:W-:Y:S01]  /*3690*/  @P0 SHF.L.U32 R0, R8, 0x1f, RZ ;  /* 0x0000001f08000819 */ /* 0x002fe200000006ff */
[----:B------:R-:W-:Y:S01]  /*36a0*/  UMOV UR5, 0x80004020 ;  /* 0x8000402000057882 */ /* 0x000fe20000000000 */
[----:B------:R-:W-:Y:S01]  /*36b0*/  UMOV UR11, 0x80004020 ;  /* 0x80004020000b7882 */ /* 0x000fe20000000000 */
[----:B------:R-:W-:Y:S01]  /*36c0*/  UMOV UR9, 0x80004020 ;  /* 0x8000402000097882 */ /* 0x000fe20000000000 */
[----:B------:R2:W3:Y:S01]  /*36d0*/  @P0 SYNCS.PHASECHK.TRANS64.TRYWAIT P2, [UR4], R0 ;  /* 0x00000000ff0005a7 */ /* 0x0004e20008041104 */
[----:B------:R-:W-:Y:S03]  /*36e0*/  ULEA UR4, UR6, UR20, 0x8 ;  /* 0x0000001406047291 */ /* 0x000fe6000f8e40ff */
[----:B------:R-:W-:Y:S01]  /*36f0*/  UMOV UR6, UR14 ;  /* 0x0000000e00067c82 */ /* 0x000fe20008000000 */
[----:B------:R-:W-:Y:S05]  /*3700*/  UIADD3 UR8, UPT, UPT, UR4, 0x2, URZ ;  /* 0x0000000204087890 */ /* 0x000fea000fffe0ff */
[----:B------:R2:W-:Y:S01]  /*3710*/  UTCHMMA gdesc[UR4], gdesc[UR12], tmem[UR18], tmem[UR26], idesc[UR27], UP2 ;  /* 0x00ff1a0c040075ea */ /* 0x0005e20009000012 */
[----:B------:R-:W-:Y:S03]  /*3720*/  UPLOP3.LUT UP2, UPT, UPT, UPT, UPT, 0x80, 0x8 ;  /* 0x000000000008789c */ /* 0x000fe60003f4f070 */
[----:B------:R2:W-:Y:S01]  /*3730*/  UTCHMMA gdesc[UR8], gdesc[UR10], tmem[UR18], tmem[UR24], idesc[UR25], UPT ;  /* 0x00ff180a080075ea */ /* 0x0005e2000b800012 */
[----:B------:R2:W-:Y:S01]  /*3740*/  UTCBAR.MULTICAST [UR7], URZ, UR19 ;  /* 0x000000ff070073e9 */ /* 0x0005e20008000813 */
[----:B------:R-:W-:Y:S06]  /*3750*/  BRA.U UP3, `(.L_x_64) ;  /* 0xfffffffd03787547 */ /* 0x000fec000b83ffff */
.L_x_61:
[----:B--2---:R-:W-:Y:S01]  /*3760*/  UIADD3 UR4, UPT, UPT, UR22, 0x1, URZ ;  /* 0x0000000116047890 */ /* 0x004fe2000fffe0ff */
[C---:B------:R-:W-:Y:S01]  /*3770*/  ISETP.NE.AND P0, PT, R10.reuse, 0x2, PT ;  /* 0x000000020a00780c */ /* 0x040fe20003f05270 */
[----:B------:R-:W-:Y:S02]  /*3780*/  UIADD3 UR5, UPT, UPT, UR23, 0xa0, URZ ;  /* 0x000000a017057890 */ /* 0x000fe4000fffe0ff */
[----:B------:R-:W-:Y:S01]  /*3790*/  UISETP.NE.AND UP0, UPT, UR4, 0x4, UPT ;  /* 0x000000040400788c */ /* 0x000fe2000bf05270 */
[----:B-1----:R-:W-:Y:S02]  /*37a0*/  SEL R0, RZ, 0x1, P0 ;  /* 0x00000001ff007807 */ /* 0x002fe40000000000 */
[----:B------:R-:W-:Y:S01]  /*37b0*/  SEL R10, R10, RZ, P0 ;  /* 0x000000ff0a0a7207 */ /* 0x000fe20000000000 */
[----:B------:R-:W-:Y:S01]  /*37c0*/  USEL UR6, URZ, 0x1, UP0 ;  /* 0x00000001ff067887 */ /* 0x000fe20008000000 */
[----:B------:R-:W-:Y:S01]  /*37d0*/  LOP3.LUT R9, R9, R0, RZ, 0x3c, !PT ;  /* 0x0000000009097212 */ /* 0x000fe200078e3cff */
[----:B------:R-:W-:Y:S01]  /*37e0*/  USEL UR22, UR4, URZ, UP0 ;  /* 0x000000ff04167287 */ /* 0x000fe20008000000 */
[----:B------:R1:W-:Y:S03]  /*37f0*/  UTCBAR [UR5], URZ ;  /* 0x000000ff050073e9 */ /* 0x0003e600080000ff */
[----:B------:R-:W-:Y:S01]  /*3800*/  LOP3.LUT R11, R11, UR6, RZ, 0x3c, !PT ;  /* 0x000000060b0b7c12 */ /* 0x000fe2000f8e3cff */
[----:B------:R-:W-:Y:S07]  /*3810*/  @P1 BRA `(.L_x_65) ;  /* 0xfffffff800b01947 */ /* 0x000fee000383ffff */
[----:B------:R-:W2:Y:S01]  /*3820*/  S2UR UR8, SR_CgaCtaId ;  /* 0x00000000000879c3 */ /* 0x000ea20000008800 */
[----:B------:R-:W-:Y:S01]  /*3830*/  ELECT P0, URZ, PT ;  /* 0x0000000000ff782f */ /* 0x000fe20003800000 */
[----:B------:R-:W-:Y:S01]  /*3840*/  IMAD.MOV.U32 R0, RZ, RZ, 0x1 ;  /* 0x00000001ff007424 */ /* 0x000fe200078e00ff */
[----:B------:R-:W-:Y:S01]  /*3850*/  UIADD3 UR17, UPT, UPT, UR17, 0xc0, URZ ;  /* 0x000000c011117890 */ /* 0x000fe2000fffe0ff */
[----:B------:R-:W-:Y:S01]  /*3860*/  SHF.L.U32 R3, R11, 0x1f, RZ ;  /* 0x0000001f0b037819 */ /* 0x000fe200000006ff */
[----:B------:R-:W-:-:S03]  /*3870*/  UMOV UR4, 0x40 ;  /* 0x0000004000047882 */ /* 0x000fc60000000000 */
[----:B------:R-:W-:Y:S01]  /*3880*/  UVIRTCOUNT.DEALLOC.SMPOOL 0x80 ;  /* 0x000000800000784c */ /* 0x000fe20000000000 */
[----:B--2---:R-:W-:Y:S02]  /*3890*/  ULEA UR8, UR8, UR4, 0x18 ;  /* 0x0000000408087291 */ /* 0x004fe4000f8ec0ff */
[----:B------:R-:W-:-:S07]  /*38a0*/  ULEA UR4, UR22, UR17, 0x3 ;  /* 0x0000001116047291 */ /* 0x000fce000f8e18ff */
[----:B------:R2:W-:Y:S02]  /*38b0*/  @P0 STS.U8 [UR8+0x1c], R0 ;  /* 0x00001c00ff000988 */ /* 0x0005e40008000008 */
[----:B------:R-:W4:Y:S02]  /*38c0*/  SYNCS.PHASECHK.TRANS64.TRYWAIT P0, [UR4], R3 ;  /* 0x00000003ff0075a7 */ /* 0x000f240008001104 */
[----:B--2-4-:R-:W-:Y:S05]  /*38d0*/  @!P0 BRA `(.L_x_66) ;  /* 0x00000060000c8947 */ /* 0x014fea0003800000 */
.L_x_155:
[----:B------:R-:W-:-:S04]  /*38e0*/  UIADD3 UR4, UPT, UPT, UR22, 0x1, URZ ;  /* 0x0000000116047890 */ /* 0x000fc8000fffe0ff */
[----:B------:R-:W-:-:S04]  /*38f0*/  UISETP.NE.AND UP0, UPT, UR4, 0x4, UPT ;  /* 0x000000040400788c */ /* 0x000fc8000bf05270 */
[----:B------:R-:W-:Y:S02]  /*3900*/  USEL UR6, URZ, 0x1, UP0 ;  /* 0x00000001ff067887 */ /* 0x000fe40008000000 */
[----:B------:R-:W-:-:S04]  /*3910*/  USEL UR4, UR4, URZ, UP0 ;  /* 0x000000ff04047287 */ /* 0x000fc80008000000 */
[----:B-1----:R-:W-:Y:S01]  /*3920*/  ULEA UR5, UR4, UR17, 0x3 ;  /* 0x0000001104057291 */ /* 0x002fe2000f8e18ff */
[----:B------:R-:W-:-:S04]  /*3930*/  LOP3.LUT R2, R11, UR6, RZ, 0x3c, !PT ;  /* 0x000000060b027c12 */ /* 0x000fc8000f8e3cff */
[----:B--2---:R-:W-:-:S04]  /*3940*/  SHF.L.U32 R3, R2, 0x1f, RZ ;  /* 0x0000001f02037819 */ /* 0x004fc800000006ff */
[----:B------:R-:W1:Y:S02]  /*3950*/  SYNCS.PHASECHK.TRANS64.TRYWAIT P0, [UR5], R3 ;  /* 0x00000003ff0075a7 */ /* 0x000e640008001105 */
[----:B-1----:R-:W-:Y:S05]  /*3960*/  @!P0 BRA `(.L_x_67) ;  /* 0x0000006000008947 */ /* 0x002fea0003800000 */
.L_x_157:
        /* <DEDUP_REMOVED lines=9> */
.L_x_159:
[----:B------:R-:W-:-:S04]  /*3a00*/  UIADD3 UR4, UPT, UPT, UR4, 0x1, URZ ;  /* 0x0000000104047890 */ /* 0x000fc8000fffe0ff */
[----:B------:R-:W-:-:S04]  /*3a10*/  UISETP.NE.AND UP0, UPT, UR4, 0x4, UPT ;  /* 0x000000040400788c */ /* 0x000fc8000bf05270 */
[----:B------:R-:W-:Y:S02]  /*3a20*/  USEL UR5, URZ, 0x1, UP0 ;  /* 0x00000001ff057887 */ /* 0x000fe40008000000 */
[----:B------:R-:W-:-:S04]  /*3a30*/  USEL UR4, UR4, URZ, UP0 ;  /* 0x000000ff04047287 */ /* 0x000fc80008000000 */
[----:B------:R-:W-:Y:S01]  /*3a40*/  ULEA UR4, UR4, UR17, 0x3 ;  /* 0x0000001104047291 */ /* 0x000fe2000f8e18ff */
[----:B-1----:R-:W-:-:S04]  /*3a50*/  LOP3.LUT R3, R2, UR5, RZ, 0x3c, !PT ;  /* 0x0000000502037c12 */ /* 0x002fc8000f8e3cff */
[----:B------:R-:W-:-:S04]  /*3a60*/  SHF.L.U32 R3, R3, 0x1f, RZ ;  /* 0x0000001f03037819 */ /* 0x000fc800000006ff */
[----:B------:R-:W1:Y:S02]  /*3a70*/  SYNCS.PHASECHK.TRANS64.TRYWAIT P0, [UR4], R3 ;  /* 0x00000003ff0075a7 */ /* 0x000e640008001104 */
[----:B-1----:R-:W-:Y:S05]  /*3a80*/  @!P0 BRA `(.L_x_69) ;  /* 0x0000005c00e88947 */ /* 0x002fea0003800000 */
.L_x_161:
[----:B------:R-:W-:Y:S01]  /*3a90*/  NOP ;  /* 0x0000000000007918 */ /* 0x000fe20000000000 */
[----:B-1----:R-:W1:Y:S01]  /*3aa0*/  LDS R0, [UR8+0x14] ;  /* 0x00001408ff007984 */ /* 0x002e620008000800 */
[----:B------:R-:W-:Y:S01]  /*3ab0*/  ULOP3.LUT UR4, UR30, 0xffff, URZ, 0xc0, !UPT ;  /* 0x0000ffff1e047892 */ /* 0x000fe2000f8ec0ff */
[----:B------:R-:W-:Y:S01]  /*3ac0*/  UMOV UR5, 0xffff ;  /* 0x0000ffff00057882 */ /* 0x000fe20000000000 */
[----:B------:R-:W-:Y:S02]  /*3ad0*/  UMOV UR6, 0x1 ;  /* 0x0000000100067882 */ /* 0x000fe40000000000 */
[----:B------:R-:W-:-:S04]  /*3ae0*/  USHF.R.U32.HI UR4, URZ, 0x5, UR4 ;  /* 0x00000005ff047899 */ /* 0x000fc80008011604 */
[----:B------:R-:W-:Y:S02]  /*3af0*/  USHF.L.U32 UR5, UR5, UR4, URZ ;  /* 0x0000000405057299 */ /* 0x000fe400080006ff */
[----:B------:R-:W-:-:S04]  /*3b00*/  USHF.L.U32 UR4, UR6, UR4, URZ ;  /* 0x0000000406047299 */ /* 0x000fc800080006ff */
[----:B-1----:R-:W-:-:S04]  /*3b10*/  LOP3.LUT R0, R0, UR5, RZ, 0xc0, !PT ;  /* 0x0000000500007c12 */ /* 0x002fc8000f8ec0ff */
[----:B------:R-:W-:-:S13]  /*3b20*/  ISETP.NE.AND P0, PT, R0, UR5, PT ;  /* 0x0000000500007c0c */ /* 0x000fda000bf05270 */
[----:B------:R-:W-:Y:S05]  /*3b30*/  @P0 BRA `(.L_x_70) ;  /* 0x0000000000580947 */ /* 0x000fea0003800000 */
[----:B------:R-:W1:Y:S02]  /*3b40*/  LDS R0, [UR8+0x18] ;  /* 0x00001808ff007984 */ /* 0x000e640008000800 */
[----:B-1----:R-:W-:-:S04]  /*3b50*/  LOP3.LUT R0, R0, UR4, RZ, 0xc0, !PT ;  /* 0x0000000400007c12 */ /* 0x002fc8000f8ec0ff */
[----:B------:R-:W-:-:S13]  /*3b60*/  ISETP.NE.AND P0, PT, R0, UR4, PT ;  /* 0x0000000400007c0c */ /* 0x000fda000bf05270 */
[----:B------:R-:W-:Y:S05]  /*3b70*/  @P0 BRA `(.L_x_71) ;  /* 0x00000000003c0947 */ /* 0x000fea0003800000 */
[----:B------:R-:W1:Y:S01]  /*3b80*/  S2R R2, SR_LANEID ;  /* 0x0000000000027919 */ /* 0x000e620000000000 */
[----:B------:R-:W-:Y:S01]  /*3b90*/  ULOP3.LUT UR5, URZ, UR5, URZ, 0x33, !UPT ;  /* 0x00000005ff057292 */ /* 0x000fe2000f8e33ff */
[----:B------:R-:W-:Y:S01]  /*3ba0*/  LOP3.LUT R4, RZ, UR4, RZ, 0x33, !PT ;  /* 0x00000004ff047c12 */ /* 0x000fe2000f8e33ff */
[----:B------:R-:W-:Y:S02]  /*3bb0*/  VOTEU.ANY UR4, UPT, PT ;  /* 0x0000000000047886 */ /* 0x000fe400038e0100 */
[----:B------:R-:W-:Y:S01]  /*3bc0*/  UFLO.U32 UR4, UR4 ;  /* 0x00000004000472bd */ /* 0x000fe200080e0000 */
[----:B------:R-:W2:Y:S01]  /*3bd0*/  REDUX UR6, R4 ;  /* 0x00000000040673c4 */ /* 0x000ea20000000000 */
[----:B------:R-:W-:-:S06]  /*3be0*/  IMAD.U32 R0, RZ, RZ, UR5 ;  /* 0x00000005ff007e24 */ /* 0x000fcc000f8e00ff */
[----:B------:R4:W-:Y:S01]  /*3bf0*/  UTCATOMSWS.AND URZ, UR5 ;  /* 0x0000000500ff79e3 */ /* 0x0009e20008000000 */
[----:B------:R-:W3:Y:S01]  /*3c00*/  REDUX UR7, R0 ;  /* 0x00000000000773c4 */ /* 0x000ee20000000000 */
[----:B-1----:R-:W-:Y:S01]  /*3c10*/  ISETP.EQ.U32.AND P0, PT, R2, UR4, PT ;  /* 0x0000000402007c0c */ /* 0x002fe2000bf02070 */
[----:B--2---:R-:W-:Y:S01]  /*3c20*/  IMAD.U32 R2, RZ, RZ, UR6 ;  /* 0x00000006ff027e24 */ /* 0x004fe2000f8e00ff */
[----:B---3--:R-:W-:-:S11]  /*3c30*/  MOV R3, UR7 ;  /* 0x0000000700037c02 */ /* 0x008fd60008000f00 */
[----:B------:R4:W-:Y:S04]  /*3c40*/  @P0 ATOMS.AND RZ, [UR8+0x14], R3 ;  /* 0x00001403ffff098c */ /* 0x0009e8000a800008 */
[----:B------:R4:W-:Y:S01]  /*3c50*/  @P0 ATOMS.AND RZ, [UR8+0x18], R2 ;  /* 0x00001802ffff098c */ /* 0x0009e2000a800008 */
[----:B------:R-:W-:Y:S05]  /*3c60*/  BRA `(.L_x_72) ;  /* 0x0000000000147947 */ /* 0x000fea0003800000 */
.L_x_71:
[----:B------:R-:W-:Y:S02]  /*3c70*/  MOV R2, 0x3c90 ;  /* 0x00003c9000027802 */ /* 0x000fe40000000f00 */
[----:B---3-5:R-:W-:Y:S05]  /*3c80*/  CALL.REL.NOINC `($__internal_0_$__cuda_sm10x_tcgen05_guardrail_trap_col_being_dealloced_not_returned_by_alloc) ;  /* 0x0000006000d07944 */ /* 0x028fea0003c00000 */
[----:B------:R-:W-:Y:S05]  /*3c90*/  BRA `(.L_x_72) ;  /* 0x0000000000087947 */ /* 0x000fea0003800000 */
.L_x_70:
[----:B------:R-:W-:Y:S02]  /*3ca0*/  MOV R2, 0x3cc0 ;  /* 0x00003cc000027802 */ /* 0x000fe40000000f00 */
[----:B---3-5:R-:W-:Y:S05]  /*3cb0*/  CALL.REL.NOINC `($__internal_2_$__cuda_sm10x_tcgen05_guardrail_trap_unallocated_columns_being_dealloced) ;  /* 0x0000006000dc7944 */ /* 0x028fea0003c00000 */
.L_x_72:
[----:B------:R-:W-:Y:S01]  /*3cc0*/  NOP ;  /* 0x0000000000007918 */ /* 0x000fe20000000000 */
[----:B----4-:R-:W-:Y:S05]  /*3cd0*/  EXIT ;  /* 0x000000000000794d */ /* 0x010fea0003800000 */
.L_x_54:
[----:B------:R-:W-:-:S09]  /*3ce0*/  UISETP.NE.OR UP0, UPT, UR17, 0x3, !UP3 ;  /* 0x000000031100788c */ /* 0x000fd2000df05670 */
[----:B------:R-:W-:Y:S05]  /*3cf0*/  BRA.U UP0, `(.L_x_73) ;  /* 0x00000011005c7547 */ /* 0x000fea000b800000 */
[----:B------:R-:W1:Y:S01]  /*3d00*/  S2UR UR10, SR_CgaCtaId ;  /* 0x00000000000a79c3 */ /* 0x000e620000008800 */
[----:B------:R-:W2:Y:S01]  /*3d10*/  LDCU UR31, c[0x0][0x370] ;  /* 0x00006e00ff1f77ac */ /* 0x000ea20008000800 */
[----:B------:R-:W-:Y:S02]  /*3d20*/  HFMA2 R13, -RZ, RZ, 0, 0 ;  /* 0x00000000ff0d7431 */ /* 0x000fe400000001ff */
[----:B------:R-:W-:Y:S01]  /*3d30*/  IMAD.MOV.U32 R15, RZ, RZ, 0x1 ;  /* 0x00000001ff0f7424 */ /* 0x000fe200078e00ff */
[----:B------:R-:W-:Y:S01]  /*3d40*/  MOV R7, 0x2000 ;  /* 0x0000200000077802 */ /* 0x000fe20000000f00 */
[----:B------:R-:W2:Y:S01]  /*3d50*/  LDCU.128 UR44, c[0x0][0xb10] ;  /* 0x00016200ff2c77ac */ /* 0x000ea20008000c00 */
[----:B------:R-:W-:Y:S01]  /*3d60*/  IMAD.MOV.U32 R14, RZ, RZ, RZ ;  /* 0x000000ffff0e7224 */ /* 0x000fe200078e00ff */
[----:B------:R-:W3:Y:S01]  /*3d70*/  LDC.64 R16, c[0x0][0x348] ;  /* 0x0000d200ff107b82 */ /* 0x000ee20000000a00 */
[----:B------:R-:W4:Y:S01]  /*3d80*/  LDCU UR30, c[0x0][0x374] ;  /* 0x00006e80ff1e77ac */ /* 0x000f220008000800 */
[----:B------:R-:W1:Y:S06]  /*3d90*/  LDCU UR15, c[0x0][0xb0c] ;  /* 0x00016180ff0f77ac */ /* 0x000e6c0008000800 */
[----:B------:R-:W3:Y:S01]  /*3da0*/  LDC.64 R2, c[0x0][0x888] ;  /* 0x00022200ff027b82 */ /* 0x000ee20000000a00 */
[----:B------:R-:W3:Y:S01]  /*3db0*/  LDCU UR49, c[0x0][0xb20] ;  /* 0x00016400ff3177ac */ /* 0x000ee20008000800 */
[----:B------:R-:W3:Y:S06]  /*3dc0*/  LDCU UR4, c[0x0][0xb30] ;  /* 0x00016600ff0477ac */ /* 0x000eec0008000800 */
[----:B------:R-:W3:Y:S01]  /*3dd0*/  LDC.64 R4, c[0x0][0x890] ;  /* 0x00022400ff047b82 */ /* 0x000ee20000000a00 */
[----:B------:R-:W-:Y:S01]  /*3de0*/  UMOV UR21, 0x400 ;  /* 0x0000040000157882 */ /* 0x000fe20000000000 */
[----:B--2---:R-:W-:-:S02]  /*3df0*/  UIMAD.WIDE.U32 UR6, UR31, UR44, URZ ;  /* 0x0000002c1f0672a5 */ /* 0x004fc4000f8e00ff */
[----:B----4-:R-:W-:Y:S02]  /*3e00*/  UIMAD.WIDE.U32 UR8, UR30, UR47, URZ ;  /* 0x0000002f1e0872a5 */ /* 0x010fe4000f8e00ff */
[----:B-1----:R-:W-:Y:S02]  /*3e10*/  ULEA UR21, UR10, UR21, 0x18 ;  /* 0x000000150a157291 */ /* 0x002fe4000f8ec0ff */
[----:B------:R-:W-:Y:S02]  /*3e20*/  UPLOP3.LUT UP3, UPT, UPT, UPT, UPT, 0x40, 0x4 ;  /* 0x000000000004789c */ /* 0x000fe40003f6e870 */
[----:B------:R-:W-:Y:S02]  /*3e30*/  UIADD3 UR37, UPT, UPT, UR21, 0x48, URZ ;  /* 0x0000004815257890 */ /* 0x000fe4000fffe0ff */
[----:B------:R-:W-:Y:S02]  /*3e40*/  UIADD3 UR33, UPT, UPT, UR21, 0x30, URZ ;  /* 0x0000003015217890 */ /* 0x000fe4000fffe0ff */
[----:B------:R-:W-:-:S02]  /*3e50*/  UIADD3 UR25, UPT, UPT, UR21, 0x38, URZ ;  /* 0x0000003815197890 */ /* 0x000fc4000fffe0ff */
[----:B------:R-:W-:Y:S01]  /*3e60*/  UIADD3 UR17, UPT, UPT, UR21, 0x40, URZ ;  /* 0x0000004015117890 */ /* 0x000fe2000fffe0ff */
[----:B------:R-:W-:Y:S01]  /*3e70*/  UMOV UR6, UR7 ;  /* 0x0000000700067c82 */ /* 0x000fe20008000000 */
[----:B------:R-:W-:Y:S01]  /*3e80*/  UMOV UR41, UR9 ;  /* 0x0000000900297c82 */ /* 0x000fe20008000000 */
[----:B------:R-:W-:Y:S02]  /*3e90*/  UISETP.GE.AND UP0, UPT, UR42, 0x1, UPT ;  /* 0x000000012a00788c */ /* 0x000fe4000bf06270 */
[----:B------:R-:W-:Y:S01]  /*3ea0*/  UISETP.NE.AND UP4, UPT, UR42, 0x1, UPT ;  /* 0x000000012a00788c */ /* 0x000fe2000bf85270 */
[----:B------:R-:W1:Y:S01]  /*3eb0*/  LDCU.64 UR22, c[0x0][0xb28] ;  /* 0x00016500ff1677ac */ /* 0x000e620008000a00 */
[----:B------:R-:W-:Y:S02]  /*3ec0*/  UISETP.NE.AND UP6, UPT, UR15, 0x1, UPT ;  /* 0x000000010f00788c */ /* 0x000fe4000bfc5270 */
[----:B------:R-:W-:Y:S02]  /*3ed0*/  UISETP.NE.AND UP5, UPT, UR46, 0x1, UPT ;  /* 0x000000012e00788c */ /* 0x000fe4000bfa5270 */
[----:B------:R-:W-:-:S02]  /*3ee0*/  UPRMT UR37, UR10, 0x654, UR37 ;  /* 0x000006540a257896 */ /* 0x000fc40008000025 */
[----:B------:R-:W-:Y:S02]  /*3ef0*/  USHF.R.U32.HI UR43, URZ, UR45, UR6 ;  /* 0x0000002dff2b7299 */ /* 0x000fe40008011606 */
[----:B------:R-:W-:Y:S02]  /*3f00*/  UPRMT UR40, UR10, 0x654, UR33 ;  /* 0x000006540a287896 */ /* 0x000fe40008000021 */
[----:B------:R-:W-:Y:S02]  /*3f10*/  UPRMT UR39, UR10, 0x654, UR25 ;  /* 0x000006540a277896 */ /* 0x000fe40008000019 */
[----:B------:R-:W-:Y:S02]  /*3f20*/  UPRMT UR38, UR10, 0x654, UR17 ;  /* 0x000006540a267896 */ /* 0x000fe40008000011 */
[----:B---3--:R-:W-:Y:S02]  /*3f30*/  USHF.R.U32.HI UR41, URZ, UR49, UR41 ;  /* 0x00000031ff297299 */ /* 0x008fe40008011629 */
[----:B------:R-:W-:-:S11]  /*3f40*/  UISETP.NE.AND UP2, UPT, UR4, 0x1, UPT ;  /* 0x000000010400788c */ /* 0x000fd6000bf45270 */
.L_x_84:
[C---:B------:R-:W-:Y:S02]  /*3f50*/  LEA R12, R14.reuse, UR21, 0x3 ;  /* 0x000000150e0c7c11 */ /* 0x040fe4000f8e18ff */
[----:B------:R-:W-:Y:S02]  /*3f60*/  SHF.L.U32 R9, R13, 0x1f, RZ ;  /* 0x0000001f0d097819 */ /* 0x000fe400000006ff */
[----:B------:R-:W-:Y:S02]  /*3f70*/  LEA R10, R14, UR21, 0x4 ;  /* 0x000000150e0a7c11 */ /* 0x000fe4000f8e20ff */
[----:B--2---:R-:W2:Y:S02]  /*3f80*/  SYNCS.PHASECHK.TRANS64.TRYWAIT P0, [R12+URZ+0x80], R9 ;  /* 0x000080090c0075a7 */ /* 0x004ea400080011ff */
[----:B--2---:R-:W-:Y:S05]  /*3f90*/  @!P0 BRA `(.L_x_74) ;  /* 0x0000005800bc8947 */ /* 0x004fea0003800000 */
.L_x_162:
[----:B--2---:R-:W2:Y:S01]  /*3fa0*/  LDS.128 R8, [R10+0x110] ;  /* 0x000110000a087984 */ /* 0x004ea20000000c00 */
[----:B------:R-:W-:Y:S01]  /*3fb0*/  UISETP.GE.AND UP0, UPT, UR42, 0x1, UPT ;  /* 0x000000012a00788c */ /* 0x000fe2000bf06270 */
[----:B------:R-:W-:Y:S01]  /*3fc0*/  @!PT LDS RZ, [RZ] ;  /* 0x00000000fffff984 */ /* 0x000fe20000000800 */
[----:B------:R-:W-:Y:S01]  /*3fd0*/  @!PT LDS RZ, [RZ] ;  /* 0x00000000fffff984 */ /* 0x000fe20000000800 */
[----:B------:R-:W-:Y:S01]  /*3fe0*/  @!PT LDS RZ, [RZ] ;  /* 0x00000000fffff984 */ /* 0x000fe20000000800 */
[----:B------:R-:W-:Y:S01]  /*3ff0*/  @!PT LDS RZ, [RZ] ;  /* 0x00000000fffff984 */ /* 0x000fe20000000800 */
[----:B------:R3:W-:Y:S06]  /*4000*/  MEMBAR.ALL.CTA ;  /* 0x0000000000007992 */ /* 0x0007ec0000008000 */
[----:B---3--:R-:W3:Y:S01]  /*4010*/  FENCE.VIEW.ASYNC.S ;  /* 0x00000000000073c6 */ /* 0x008ee20000000000 */
[----:B--2---:R-:W-:Y:S11]  /*4020*/  LOP3.LUT P0, RZ, R10, 0x1, RZ, 0xc0, !PT ;  /* 0x000000010aff7812 */ /* 0x004ff6000780c0ff */
[----:B------:R-:W-:Y:S02]  /*4030*/  @!UPT UIADD3 URZ, UPT, UPT, URZ, URZ, URZ ;  /* 0x000000fffffff290 */ /* 0x000fe4000fffe0ff */
[----:B---3--:R-:W-:Y:S01]  /*4040*/  VOTEU.ANY UP1, P0 ;  /* 0x0000000000ff7886 */ /* 0x008fe20000020100 */
[----:B------:R-:W-:Y:S11]  /*4050*/  PLOP3.LUT P0, PT, PT, PT, UP1, 0x80, 0x8 ;  /* 0x000000000008781c */ /* 0x000ff60003f0f018 */
[----:B------:R-:W-:Y:S02]  /*4060*/  @!UPT UIADD3 URZ, UPT, UPT, URZ, URZ, URZ ;  /* 0x000000fffffff290 */ /* 0x000fe4000fffe0ff */
[----:B------:R-:W-:Y:S02]  /*4070*/  @P0 SHF.R.U32.HI R0, RZ, 0x10, R9 ;  /* 0x00000010ff000819 */ /* 0x000fe40000011609 */
[----:B------:R-:W-:Y:S02]  /*4080*/  @P0 MOV R6, R8 ;  /* 0x0000000800060202 */ /* 0x000fe40000000f00 */
[----:B------:R-:W-:Y:S01]  /*4090*/  @P0 R2UR UR4, R0 ;  /* 0x00000000000402ca */ /* 0x000fe200000e0000 */
[----:B------:R-:W-:Y:S01]  /*40a0*/  VIADD R0, R12, 0x90 ;  /* 0x000000900c007836 */ /* 0x000fe20000000000 */
[----:B------:R-:W-:Y:S02]  /*40b0*/  @P0 LOP3.LUT R8, R9, 0xffff, RZ, 0xc0, !PT ;  /* 0x0000ffff09080812 */ /* 0x000fe400078ec0ff */
[----:B------:R-:W-:Y:S02]  /*40c0*/  @P0 R2UR UR6, R6 ;  /* 0x00000000060602ca */ /* 0x000fe400000e0000 */
[----:B------:R-:W-:Y:S02]  /*40d0*/  PRMT R0, RZ, 0x654, R0 ;  /* 0x00000654ff007816 */ /* 0x000fe40000000000 */
[----:B------:R-:W-:Y:S02]  /*40e0*/  @P0 R2UR UR5, R8 ;  /* 0x00000000080502ca */ /* 0x000fe400000e0000 */
[----:B------:R2:W-:Y:S03]  /*40f0*/  SYNCS.ARRIVE.TRANS64.RED.A1T0 RZ, [R0+URZ], RZ ;  /* 0x000000ff00ff79a7 */ /* 0x0005e600081004ff */
[----:B------:R-:W-:Y:S04]  /*4100*/  @UP1 UMOV UR29, UR4 ;  /* 0x00000004001d1c82 */ /* 0x000fe80008000000 */
[----:B------:R-:W-:Y:S04]  /*4110*/  @UP1 UMOV UR14, UR6 ;  /* 0x00000006000e1c82 */ /* 0x000fe80008000000 */
[----:B------:R-:W-:Y:S01]  /*4120*/  @UP1 UMOV UR13, UR5 ;  /* 0x00000005000d1c82 */ /* 0x000fe20008000000 */
[----:B------:R-:W-:Y:S05]  /*4130*/  BRA.U !UP0, `(.L_x_75) ;  /* 0x0000000108a47547 */ /* 0x000fea000b800000 */
[----:B------:R-:W-:Y:S02]  /*4140*/  UIMAD.WIDE.U32 UR18, UR13, UR47, URZ ;  /* 0x0000002f0d1272a5 */ /* 0x000fe4000f8e00ff */
[----:B------:R-:W-:Y:S02]  /*4150*/  UIMAD.WIDE.U32 UR26, UR14, UR44, URZ ;  /* 0x0000002c0e1a72a5 */ /* 0x000fe4000f8e00ff */
[----:B------:R-:W-:Y:S02]  /*4160*/  USEL UR4, UR30, UR41, !UP5 ;  /* 0x000000291e047287 */ /* 0x000fe4000e800000 */
[----:B------:R-:W-:Y:S02]  /*4170*/  USEL UR7, UR31, UR43, !UP6 ;  /* 0x0000002b1f077287 */ /* 0x000fe4000f000000 */
[----:B-1----:R-:W-:Y:S02]  /*4180*/  UIMAD.WIDE.U32 UR8, UR4, UR22, URZ ;  /* 0x00000016040872a5 */ /* 0x002fe4000f8e00ff */
[----:B------:R-:W-:Y:S01]  /*4190*/  UIMAD.WIDE.U32 UR10, UR7, UR22, URZ ;  /* 0x00000016070a72a5 */ /* 0x000fe2000f8e00ff */
[----:B------:R-:W-:Y:S02]  /*41a0*/  UMOV UR5, UR19 ;  /* 0x0000001300057c82 */ /* 0x000fe40008000000 */
[----:B------:R-:W-:Y:S03]  /*41b0*/  USHF.R.U32.HI UR6, URZ, UR49, UR5 ;  /* 0x00000031ff067299 */ /* 0x000fe60008011605 */
[----:B------:R-:W-:Y:S01]  /*41c0*/  UMOV UR5, UR27 ;  /* 0x0000001b00057c82 */ /* 0x000fe20008000000 */
[----:B------:R-:W-:Y:S02]  /*41d0*/  USEL UR6, UR13, UR6, !UP5 ;  /* 0x000000060d067287 */ /* 0x000fe4000e800000 */
[----:B------:R-:W-:Y:S03]  /*41e0*/  USHF.R.U32.HI UR12, URZ, UR45, UR5 ;  /* 0x0000002dff0c7299 */ /* 0x000fe60008011605 */
[----:B------:R-:W-:Y:S02]  /*41f0*/  UMOV UR5, UR9 ;  /* 0x0000000900057c82 */ /* 0x000fe40008000000 */
[----:B------:R-:W-:Y:S03]  /*4200*/  @UP4 USHF.R.U32.HI UR4, URZ, UR23, UR5 ;  /* 0x00000017ff044299 */ /* 0x000fe60008011605 */
[----:B------:R-:W-:Y:S01]  /*4210*/  UMOV UR5, UR11 ;  /* 0x0000000b00057c82 */ /* 0x000fe20008000000 */
[----:B------:R-:W-:Y:S02]  /*4220*/  UIMAD UR4, UR42, UR4, URZ ;  /* 0x000000042a0472a4 */ /* 0x000fe4000f8e02ff */
[----:B------:R-:W-:Y:S02]  /*4230*/  @UP4 USHF.R.U32.HI UR7, URZ, UR23, UR5 ;  /* 0x00000017ff074299 */ /* 0x000fe40008011605 */
[----:B------:R-:W-:Y:S02]  /*4240*/  UIMAD.WIDE.U32 UR10, UR6, UR22, URZ ;  /* 0x00000016060a72a5 */ /* 0x000fe4000f8e00ff */
[----:B------:R-:W-:Y:S02]  /*4250*/  USEL UR5, UR14, UR12, !UP6 ;  /* 0x0000000c0e057287 */ /* 0x000fe4000f000000 */
[----:B------:R-:W-:Y:S02]  /*4260*/  UIMAD UR8, UR42, UR7, URZ ;  /* 0x000000072a0872a4 */ /* 0x000fe4000f8e02ff */
[----:B------:R-:W-:Y:S03]  /*4270*/  UISETP.GE.AND UP0, UPT, UR6, UR4, UPT ;  /* 0x000000040600728c */ /* 0x000fe6000bf06270 */
[----:B------:R-:W-:Y:S01]  /*4280*/  UMOV UR4, UR11 ;  /* 0x0000000b00047c82 */ /* 0x000fe20008000000 */
[----:B------:R-:W-:Y:S02]  /*4290*/  UISETP.GE.OR UP0, UPT, UR5, UR8, UP0 ;  /* 0x000000080500728c */ /* 0x000fe40008706670 */
[----:B------:R-:W-:Y:S02]  /*42a0*/  USHF.R.U32.HI UR4, URZ, UR23, UR4 ;  /* 0x00000017ff047299 */ /* 0x000fe40008011604 */
[----:B------:R-:W-:Y:S02]  /*42b0*/  UIMAD.WIDE.U32 UR8, UR5, UR22, URZ ;  /* 0x00000016050872a5 */ /* 0x000fe4000f8e00ff */
[----:B------:R-:W-:Y:S04]  /*42c0*/  USEL UR10, UR6, UR4, !UP4 ;  /* 0x00000004060a7287 */ /* 0x000fe8000e000000 */
[----:B------:R-:W-:Y:S01]  /*42d0*/  UIADD3 UR11, UPT, UPT, -UR10, URZ, URZ ;  /* 0x000000ff0a0b7290 */ /* 0x000fe2000fffe1ff */
[----:B------:R-:W-:Y:S02]  /*42e0*/  @!UP0 UMOV UR4, UR9 ;  /* 0x0000000900048c82 */ /* 0x000fe40008000000 */
[----:B------:R-:W-:Y:S02]  /*42f0*/  @!UP0 USHF.R.U32.HI UR4, URZ, UR23, UR4 ;  /* 0x00000017ff048299 */ /* 0x000fe40008011604 */
[----:B------:R-:W-:Y:S02]  /*4300*/  UIMAD UR8, UR42, UR11, UR6 ;  /* 0x0000000b2a0872a4 */ /* 0x000fe4000f8e0206 */
[----:B------:R-:W-:Y:S04]  /*4310*/  @!UP0 USEL UR4, UR5, UR4, !UP4 ;  /* 0x0000000405048287 */ /* 0x000fe8000e000000 */
[----:B------:R-:W-:Y:S02]  /*4320*/  @!UP0 UIMAD UR8, UR7, UR8, UR4 ;  /* 0x00000008070882a4 */ /* 0x000fe4000f8e0204 */
[----:B------:R-:W-:Y:S02]  /*4330*/  @!UP0 UIADD3 UR9, UPT, UPT, UR10, -UR4, URZ ;  /* 0x800000040a098290 */ /* 0x000fe4000fffe0ff */
[----:B------:R-:W-:Y:S02]  /*4340*/  UIADD3 UR4, UPT, UPT, -UR5, URZ, URZ ;  /* 0x000000ff05047290 */ /* 0x000fe4000fffe1ff */
[----:B------:R-:W-:Y:S02]  /*4350*/  UIADD3 UR7, UPT, UPT, -UR6, URZ, URZ ;  /* 0x000000ff06077290 */ /* 0x000fe4000fffe1ff */
[----:B------:R-:W-:Y:S02]  /*4360*/  @!UP0 UIMAD UR6, UR9, UR42, UR5 ;  /* 0x0000002a090682a4 */ /* 0x000fe4000f8e0205 */
[----:B------:R-:W-:Y:S02]  /*4370*/  UIMAD UR14, UR15, UR4, UR14 ;  /* 0x000000040f0e72a4 */ /* 0x000fe4000f8e020e */
[----:B------:R-:W-:Y:S01]  /*4380*/  UIMAD UR13, UR46, UR7, UR13 ;  /* 0x000000072e0d72a4 */ /* 0x000fe2000f8e020d */
[----:B------:R-:W-:Y:S02]  /*4390*/  @!UP0 UMOV UR5, UR8 ;  /* 0x0000000800058c82 */ /* 0x000fe40008000000 */
[----:B------:R-:W-:Y:S02]  /*43a0*/  UIMAD UR14, UR5, UR15, UR14 ;  /* 0x0000000f050e72a4 */ /* 0x000fe4000f8e020e */
[----:B------:R-:W-:Y:S11]  /*43b0*/  UIMAD UR13, UR6, UR46, UR13 ;  /* 0x0000002e060d72a4 */ /* 0x000ff6000f8e020d */
[----:B------:R-:W-:Y:S01]  /*43c0*/  @!UPT UIADD3 URZ, UPT, UPT, URZ, URZ, URZ ;  /* 0x000000fffffff290 */ /* 0x000fe2000fffe0ff */
.L_x_75:
[----:B------:R-:W3:Y:S01]  /*43d0*/  @!UP2 LDCU.128 UR8, c[0x0][0xb10] ;  /* 0x00016200ff08a7ac */ /* 0x000ee20008000c00 */
[C---:B------:R-:W-:Y:S02]  /*43e0*/  ISETP.NE.U32.AND P1, PT, R4.reuse, RZ, PT ;  /* 0x000000ff0400720c */ /* 0x040fe40003f25070 */
[----:B------:R-:W-:Y:S02]  /*43f0*/  ISETP.NE.U32.AND P0, PT, R4, RZ, PT ;  /* 0x000000ff0400720c */ /* 0x000fe40003f05070 */
[C---:B------:R-:W-:Y:S02]  /*4400*/  ISETP.NE.AND.EX P1, PT, R5.reuse, RZ, PT, P1 ;  /* 0x000000ff0500720c */ /* 0x040fe40003f25310 */
[----:B------:R-:W-:Y:S01]  /*4410*/  ISETP.NE.AND.EX P0, PT, R5, RZ, PT, P0 ;  /* 0x000000ff0500720c */ /* 0x000fe20003f05300 */
[----:B------:R-:W4:Y:S01]  /*4420*/  @!UP2 LDCU UR5, c[0x0][0xb0c] ;  /* 0x00016180ff05a7ac */ /* 0x000f220008000800 */
[----:B------:R-:W-:Y:S01]  /*4430*/  SHF.L.U32 R9, R15, 0x1f, RZ ;  /* 0x0000001f0f097819 */ /* 0x000fe200000006ff */
[----:B------:R-:W-:Y:S02]  /*4440*/  USHF.L.U32 UR35, UR16, 0x6, URZ ;  /* 0x0000000610237899 */ /* 0x000fe400080006ff */
[----:B------:R-:W-:Y:S02]  /*4450*/  USHF.L.U32 UR34, UR20, 0x8, URZ ;  /* 0x0000000814227899 */ /* 0x000fe400080006ff */
[----:B---3--:R-:W-:Y:S07]  /*4460*/  UIMAD.WIDE.U32 UR6, UR14, UR8, URZ ;  /* 0x000000080e0672a5 */ /* 0x008fee000f8e00ff */
[----:B------:R-:W-:Y:S01]  /*4470*/  @!UP2 UMOV UR4, UR7 ;  /* 0x000000070004ac82 */ /* 0x000fe20008000000 */
[----:B----4-:R-:W-:Y:S02]  /*4480*/  @!UP2 UISETP.NE.AND UP0, UPT, UR5, 0x1, UPT ;  /* 0x000000010500a88c */ /* 0x010fe4000bf05270 */
[----:B------:R-:W-:Y:S02]  /*4490*/  @!UP2 USHF.R.U32.HI UR4, URZ, UR9, UR4 ;  /* 0x00000009ff04a299 */ /* 0x000fe40008011604 */
[----:B------:R-:W-:Y:S02]  /*44a0*/  UIMAD.WIDE.U32 UR6, UR13, UR11, URZ ;  /* 0x0000000b0d0672a5 */ /* 0x000fe4000f8e00ff */
[----:B------:R-:W-:Y:S02]  /*44b0*/  @!UP2 USEL UR8, UR14, UR4, !UP0 ;  /* 0x000000040e08a287 */ /* 0x000fe4000c000000 */
[----:B------:R-:W-:Y:S03]  /*44c0*/  @!UP2 UISETP.NE.AND UP0, UPT, UR10, 0x1, UPT ;  /* 0x000000010a00a88c */ /* 0x000fe6000bf05270 */
[----:B------:R-:W-:Y:S02]  /*44d0*/  @!UP2 UMOV UR6, UR7 ;  /* 0x000000070006ac82 */ /* 0x000fe40008000000 */
[----:B------:R-:W3:Y:S02]  /*44e0*/  @!UP2 LDCU UR4, c[0x0][0xb20] ;  /* 0x00016400ff04a7ac */ /* 0x000ee40008000800 */
[----:B---3--:R-:W-:Y:S04]  /*44f0*/  @!UP2 USHF.R.U32.HI UR6, URZ, UR4, UR6 ;  /* 0x00000004ff06a299 */ /* 0x008fe80008011606 */
[----:B------:R-:W-:Y:S04]  /*4500*/  @!UP2 USEL UR6, UR13, UR6, !UP0 ;  /* 0x000000060d06a287 */ /* 0x000fe8000c000000 */
[----:B------:R-:W-:Y:S02]  /*4510*/  @!UP2 UIADD3 UR4, UPT, UPT, -UR8, UR6, URZ ;  /* 0x000000060804a290 */ /* 0x000fe4000fffe1ff */
[----:B------:R-:W-:Y:S02]  /*4520*/  @!UP2 UIADD3 UR6, UPT, UPT, UR8, -UR6, URZ ;  /* 0x800000060806a290 */ /* 0x000fe4000fffe0ff */
[----:B------:R-:W-:Y:S02]  /*4530*/  @!UP2 UIMAD UR14, UR4, UR5, UR14 ;  /* 0x00000005040ea2a4 */ /* 0x000fe4000f8e020e */
[----:B------:R-:W-:Y:S01]  /*4540*/  @!UP2 UIMAD UR13, UR6, UR10, UR13 ;  /* 0x0000000a060da2a4 */ /* 0x000fe2000f8e020d */
[----:B------:R-:W-:Y:S11]  /*4550*/  BRA.U UP3, `(.L_x_76) ;  /* 0x0000000103107547 */ /* 0x000ff6000b800000 */
[----:B--2---:R-:W-:Y:S04]  /*4560*/  MOV R0, UR48 ;  /* 0x0000003000007c02 */ /* 0x004fe80008000f00 */
[----:B------:R-:W-:Y:S04]  /*4570*/  SHF.L.U32 R11, R0, 0x1f, RZ ;  /* 0x0000001f000b7819 */ /* 0x000fe800000006ff */
[----:B------:R-:W2:Y:S02]  /*4580*/  SYNCS.PHASECHK.TRANS64.TRYWAIT P2, [UR21+0x78], R11 ;  /* 0x0000780bff0075a7 */ /* 0x000ea40008041115 */
[----:B--2---:R-:W-:Y:S05]  /*4590*/  @!P2 BRA `(.L_x_77) ;  /* 0x000000540050a947 */ /* 0x004fea0003800000 */
.L_x_76:
[----:B------:R-:W-:Y:S05]  /*45a0*/  @!P1 BRA `(.L_x_78) ;  /* 0x0000000000309947 */ /* 0x000fea0003800000 */
[----:B------:R-:W-:Y:S01]  /*45b0*/  ISETP.NE.U32.AND P1, PT, R2, RZ, PT ;  /* 0x000000ff0200720c */ /* 0x000fe20003f25070 */
[----:B------:R-:W3:Y:S01]  /*45c0*/  LDCU.64 UR4, c[0x0][0x358] ;  /* 0x00006b00ff0477ac */ /* 0x000ee20008000a00 */
[----:B------:R-:W-:Y:S02]  /*45d0*/  IMAD.MOV.U32 R81, RZ, RZ, 0x1 ;  /* 0x00000001ff517424 */ /* 0x000fe400078e00ff */
[----:B------:R-:W-:Y:S11]  /*45e0*/  ISETP.NE.AND.EX P1, PT, R3, RZ, PT, P1 ;  /* 0x000000ff0300720c */ /* 0x000ff60003f25310 */
[----:B------:R-:W-:Y:S02]  /*45f0*/  @!UPT UIADD3 URZ, UPT, UPT, URZ, URZ, URZ ;  /* 0x000000fffffff290 */ /* 0x000fe4000fffe0ff */
[----:B--2---:R-:W2:Y:S01]  /*4600*/  @P1 LDC.64 R10, c[0x0][0x888] ;  /* 0x00022200ff0a1b82 */ /* 0x004ea20000000a00 */
[----:B------:R-:W-:Y:S04]  /*4610*/  @P1 IMAD R0, R4, UR36, RZ ;  /* 0x0000002404001c24 */ /* 0x000fe8000f8e02ff */
[----:B--2---:R-:W-:Y:S04]  /*4620*/  @P1 IMAD.WIDE R10, R0, 0x4, R10 ;  /* 0x00000004000a1825 */ /* 0x004fe800078e020a */
[----:B------:R-:W-:Y:S01]  /*4630*/  HFMA2 R0, -RZ, RZ, 0, 5.9604644775390625e-08 ;  /* 0x00000001ff007431 */ /* 0x000fe200000001ff */
[----:B---3-5:R3:W5:Y:S04]  /*4640*/  @P1 LDG.E R41, desc[UR4][R10.64] ;  /* 0x000000040a291981 */ /* 0x028768000c1e1900 */
[----:B------:R-:W-:Y:S01]  /*4650*/  @!P1 PRMT R81, R0, 0x7610, R81 ;  /* 0x0000761000519816 */ /* 0x000fe20000000051 */
[----:B---3--:R-:W4:Y:S06]  /*4660*/  @!P1 LDC R41, c[0x0][0x880] ;  /* 0x00022000ff299b82 */ /* 0x008f2c0000000800 */
.L_x_78:
[----:B----45:R-:W-:Y:S01]  /*4670*/  @!P0 FSETP.EQ.AND P1, PT, R41, RZ, PT ;  /* 0x000000ff2900820b */ /* 0x030fe20003f22000 */
[----:B------:R-:W-:Y:S01]  /*4680*/  @!UPT UIADD3 URZ, UPT, UPT, URZ, URZ, URZ ;  /* 0x000000fffffff290 */ /* 0x000fe2000fffe0ff */
[----:B------:R-:W-:Y:S11]  /*4690*/  @!P0 BRA `(.L_x_79) ;  /* 0x0000000000188947 */ /* 0x000ff60003800000 */
[----:B------:R-:W-:Y:S02]  /*46a0*/  LOP3.LUT P0, RZ, R81, 0xff, RZ, 0xc0, !PT ;  /* 0x000000ff51ff7812 */ /* 0x000fe4000780c0ff */
[----:B------:R-:W-:Y:S04]  /*46b0*/  ISETP.NE.U32.AND P1, PT, R2, RZ, PT ;  /* 0x000000ff0200720c */ /* 0x000fe80003f25070 */
[----:B------:R-:W-:Y:S04]  /*46c0*/  ISETP.NE.AND.EX P1, PT, R3, RZ, PT, P1 ;  /* 0x000000ff0300720c */ /* 0x000fe80003f25310 */
[----:B------:R-:W-:Y:S03]  /*46d0*/  PLOP3.LUT P1, PT, P1, PT, PT, 0x8, 0x80 ;  /* 0x000000000080781c */ /* 0x000fe60000f2e170 */
[----:B------:R-:W-:Y:S11]  /*46e0*/  @P0 FSETP.EQ.AND P1, PT, R41, RZ, PT ;  /* 0x000000ff2900020b */ /* 0x000ff60003f22000 */
[----:B------:R-:W-:Y:S02]  /*46f0*/  @!UPT UIADD3 URZ, UPT, UPT, URZ, URZ, URZ ;  /* 0x000000fffffff290 */ /* 0x000fe4000fffe0ff */
.L_x_79:
[----:B------:R-:W3:Y:S01]  /*4700*/  SYNCS.PHASECHK.TRANS64.TRYWAIT P2, [UR21+0x50], R9 ;  /* 0x00005009ff0075a7 */ /* 0x000ee20008041115 */
[----:B------:R-:W-:Y:S04]  /*4710*/  ELECT P0, URZ, PT ;  /* 0x0000000000ff782f */ /* 0x000fe80003800000 */
[----:B------:R-:W-:Y:S11]  /*4720*/  PLOP3.LUT P1, PT, P1, P0, PT, 0xf2, 0x2f ;  /* 0x00000000002f781c */ /* 0x000ff60000f21e72 */
[----:B------:R-:W-:Y:S02]  /*4730*/  @!UPT UIADD3 URZ, UPT, UPT, URZ, URZ, URZ ;  /* 0x000000fffffff290 */ /* 0x000fe4000fffe0ff */
[----:B------:R-:W-:Y:S05]  /*4740*/  @!P1 IADD3 R8, P0, PT, R16, 0x580, RZ ;  /* 0x0000058010089810 */ /* 0x000fea0007f1e0ff */
[----:B------:R-:W-:Y:S01]  /*4750*/  @!P1 IMAD.X R6, RZ, RZ, R17, P0 ;  /* 0x000000ffff069224 */ /* 0x000fe200000e0611 */
[----:B---3--:R-:W-:Y:S07]  /*4760*/  @!P2 BRA `(.L_x_80) ;  /* 0x0000005000f4a947 */ /* 0x008fee0003800000 */
.L_x_165:
[----:B------:R-:W-:Y:S01]  /*4770*/  @!P1 R2UR UR5, R8 ;  /* 0x00000000080592ca */ /* 0x000fe200000e0000 */
[----:B------:R-:W-:Y:S01]  /*4780*/  VOTEU.ALL UP0, P1 ;  /* 0x0000000000ff7886 */ /* 0x000fe20000800000 */
[----:B------:R-:W-:Y:S01]  /*4790*/  @!P1 R2UR UR4, R6 ;  /* 0x00000000060492ca */ /* 0x000fe200000e0000 */
[----:B--2---:R-:W-:Y:S01]  /*47a0*/  @!P1 IMAD.MOV.U32 R0, RZ, RZ, 0x2000 ;  /* 0x00002000ff009424 */ /* 0x004fe200078e00ff */
[----:B------:R-:W-:Y:S01]  /*47b0*/  UMOV UR6, 0x0 ;  /* 0x0000000000067882 */ /* 0x000fe20000000000 */
[----:B------:R-:W-:Y:S01]  /*47c0*/  UMOV UR7, 0x10000000 ;  /* 0x1000000000077882 */ /* 0x000fe20000000000 */
[----:B------:R-:W-:Y:S01]  /*47d0*/  @!UP0 UIADD3 UR32, UPT, UPT, UR21, 0x400, URZ ;  /* 0x0000040015208890 */ /* 0x000fe2000fffe0ff */
[----:B------:R-:W-:Y:S01]  /*47e0*/  @!P1 IADD3 R8, P0, PT, R16, 0x580, RZ ;  /* 0x0000058010089810 */ /* 0x000fe20007f1e0ff */
[----:B------:R-:W-:Y:S04]  /*47f0*/  VOTEU.ALL UP0, P1 ;  /* 0x0000000000ff7886 */ /* 0x000fe80000800000 */
[----:B------:R-:W-:Y:S02]  /*4800*/  @!P1 IMAD.X R6, RZ, RZ, R17, P0 ;  /* 0x000000ffff069224 */ /* 0x000fe400000e0611 */
[----:B------:R-:W-:Y:S02]  /*4810*/  IMAD.U32 R10, RZ, RZ, UR5 ;  /* 0x00000005ff0a7e24 */ /* 0x000fe4000f8e00ff */
[----:B------:R-:W-:Y:S03]  /*4820*/  IMAD.U32 R11, RZ, RZ, UR4 ;  /* 0x00000004ff0b7e24 */ /* 0x000fe6000f8e00ff */
[----:B------:R-:W-:Y:S02]  /*4830*/  @!P1 R2UR UR4, R10 ;  /* 0x000000000a0492ca */ /* 0x000fe400000e0000 */
[----:B------:R-:W-:Y:S11]  /*4840*/  @!P1 R2UR UR5, R11 ;  /* 0x000000000b0592ca */ /* 0x000ff600000e0000 */
[----:B------:R-:W-:Y:S02]  /*4850*/  @!UPT UIADD3 URZ, UPT, UPT, URZ, URZ, URZ ;  /* 0x000000fffffff290 */ /* 0x000fe4000fffe0ff */
[----:B------:R2:W-:Y:S01]  /*4860*/  @!UP0 UTMALDG.3D [UR32], [UR4], desc[UR6] ;  /* 0x00000620040085b4 */ /* 0x0005e20008011000 */
[----:B------:R2:W-:Y:S01]  /*4870*/  @!P1 SYNCS.ARRIVE.TRANS64.RED.A0TR RZ, [UR21+0x30], R0 ;  /* 0x00003000ffff99a7 */ /* 0x0005e20008300415 */
[----:B------:R-:W-:Y:S01]  /*4880*/  SYNCS.ARRIVE.TRANS64.RED.A1T0 RZ, [UR40], RZ ;  /* 0x000000ffffff79a7 */ /* 0x000fe20008100428 */
[----:B------:R-:W3:Y:S02]  /*4890*/  SYNCS.PHASECHK.TRANS64.TRYWAIT P2, [UR21+0x58], R9 ;  /* 0x00005809ff0075a7 */ /* 0x000ee40008041115 */
[----:B--23--:R-:W-:Y:S05]  /*48a0*/  @!P2 BRA `(.L_x_81) ;  /* 0x0000005000bca947 */ /* 0x00cfea0003800000 */
.L_x_167:
        /* <DEDUP_REMOVED lines=8> */
[----:B------:R-:W-:Y:S01]  /*4930*/  @!UP0 UIADD3 UR24, UPT, UPT, UR21, 0x2400, URZ ;  /* 0x0000240015188890 */ /* 0x000fe2000fffe0ff */
[----:B------:R-:W-:Y:S01]  /*4940*/  VOTEU.ALL UP0, P1 ;  /* 0x0000000000ff7886 */ /* 0x000fe20000800000 */
[----:B------:R-:W-:Y:S01]  /*4950*/  UMOV UR27, UR35 ;  /* 0x00000023001b7c82 */ /* 0x000fe20008000000 */
[----:B------:R-:W-:Y:S02]  /*4960*/  UMOV UR28, UR36 ;  /* 0x00000024001c7c82 */ /* 0x000fe40008000000 */
[----:B------:R-:W-:Y:S02]  /*4970*/  IMAD.U32 R10, RZ, RZ, UR5 ;  /* 0x00000005ff0a7e24 */ /* 0x000fe4000f8e00ff */
[----:B------:R-:W-:Y:S02]  /*4980*/  IMAD.U32 R11, RZ, RZ, UR4 ;  /* 0x00000004ff0b7e24 */ /* 0x000fe4000f8e00ff */
[----:B------:R-:W-:Y:S01]  /*4990*/  @!P1 IMAD.X R6, RZ, RZ, R17, P0 ;  /* 0x000000ffff069224 */ /* 0x000fe200000e0611 */
        /* <DEDUP_REMOVED lines=8> */
.L_x_169:
[----:B------:R-:W-:Y:S01]  /*4a20*/  @!P1 R2UR UR5, R8 ;  /* 0x00000000080592ca */ /* 0x000fe200000e0000 */
[----:B------:R-:W-:Y:S01]  /*4a30*/  VOTEU.ALL UP0, P1 ;  /* 0x0000000000ff7886 */ /* 0x000fe20000800000 */
[----:B------:R-:W-:Y:S01]  /*4a40*/  @!P1 R2UR UR4, R6 ;  /* 0x00000000060492ca */ /* 0x000fe200000e0000 */
[----:B--2---:R-:W-:Y:S01]  /*4a50*/  @!P1 IMAD.MOV.U32 R0, RZ, RZ, 0x2000 ;  /* 0x00002000ff009424 */ /* 0x004fe200078e00ff */
[----:B------:R-:W-:Y:S01]  /*4a60*/  UMOV UR6, 0x0 ;  /* 0x0000000000067882 */ /* 0x000fe20000000000 */
[----:B------:R-:W-:Y:S01]  /*4a70*/  UMOV UR7, 0x10000000 ;  /* 0x1000000000077882 */ /* 0x000fe20000000000 */
[----:B------:R-:W-:Y:S01]  /*4a80*/  @!UP0 UIADD3 UR18, UPT, UPT, UR34, 0x80, URZ ;  /* 0x0000008022128890 */ /* 0x000fe2000fffe0ff */
[----:B------:R-:W-:Y:S01]  /*4a90*/  VIADD R14, R14, 0x1 ;  /* 0x000000010e0e7836 */ /* 0x000fe20000000000 */
[----:B------:R-:W-:Y:S01]  /*4aa0*/  @!UP0 UIADD3 UR16, UPT, UPT, UR21, 0x4400, URZ ;  /* 0x0000440015108890 */ /* 0x000fe2000fffe0ff */
[----:B------:R-:W-:Y:S01]  /*4ab0*/  VOTEU.ALL UP0, P1 ;  /* 0x0000000000ff7886 */ /* 0x000fe20000800000 */
[----:B------:R-:W-:Y:S01]  /*4ac0*/  UMOV UR19, UR35 ;  /* 0x0000002300137c82 */ /* 0x000fe20008000000 */
[----:B------:R-:W-:Y:S02]  /*4ad0*/  UMOV UR20, UR36 ;  /* 0x0000002400147c82 */ /* 0x000fe40008000000 */
        /* <DEDUP_REMOVED lines=10> */
.L_x_171:
[----:B------:R-:W-:Y:S01]  /*4b80*/  @!P1 IADD3 R6, P0, PT, R16, 0x580, RZ ;  /* 0x0000058010069810 */ /* 0x000fe20007f1e0ff */
[----:B------:R-:W-:Y:S01]  /*4b90*/  VOTEU.ALL UP0, P1 ;  /* 0x0000000000ff7886 */ /* 0x000fe20000800000 */
[----:B------:R-:W-:Y:S01]  /*4ba0*/  UMOV UR6, 0x0 ;  /* 0x0000000000067882 */ /* 0x000fe20000000000 */
[----:B------:R-:W-:Y:S01]  /*4bb0*/  UMOV UR7, 0x10000000 ;  /* 0x1000000000077882 */ /* 0x000fe20000000000 */
[----:B------:R-:W-:Y:S01]  /*4bc0*/  @!P1 R2UR UR5, R6 ;  /* 0x00000000060592ca */ /* 0x000fe200000e0000 */
[----:B--2---:R-:W-:Y:S01]  /*4bd0*/  @!P1 IMAD.X R0, RZ, RZ, R17, P0 ;  /* 0x000000ffff009224 */ /* 0x004fe200000e0611 */
[----:B------:R-:W-:Y:S01]  /*4be0*/  @!UP0 UIADD3 UR10, UPT, UPT, UR34, 0xc0, URZ ;  /* 0x000000c0220a8890 */ /* 0x000fe2000fffe0ff */
[----:B------:R-:W-:Y:S01]  /*4bf0*/  R2UR UR18, R83 ;  /* 0x00000000531272ca */ /* 0x000fe200000e0000 */
[----:B------:R-:W-:Y:S01]  /*4c00*/  @!UP0 UIADD3 UR8, UPT, UPT, UR21, 0x6400, URZ ;  /* 0x0000640015088890 */ /* 0x000fe2000fffe0ff */
[----:B------:R-:W-:Y:S01]  /*4c10*/  R2UR UR16, R84 ;  /* 0x00000000541072ca */ /* 0x000fe200000e0000 */
[----:B------:R-:W-:Y:S01]  /*4c20*/  @!UP0 UIADD3 UR9, UPT, UPT, UR21, 0x48, URZ ;  /* 0x0000004815098890 */ /* 0x000fe2000fffe0ff */
[----:B------:R-:W-:Y:S01]  /*4c30*/  @!P1 R2UR UR4, R0 ;  /* 0x00000000000492ca */ /* 0x000fe200000e0000 */
[----:B------:R-:W-:Y:S01]  /*4c40*/  VOTEU.ALL UP0, P1 ;  /* 0x0000000000ff7886 */ /* 0x000fe20000800000 */
[----:B------:R-:W-:Y:S01]  /*4c50*/  UMOV UR11, UR35 ;  /* 0x00000023000b7c82 */ /* 0x000fe20008000000 */
[----:B------:R-:W-:Y:S01]  /*4c60*/  UMOV UR12, UR36 ;  /* 0x00000024000c7c82 */ /* 0x000fe20008000000 */
[C---:B------:R-:W-:Y:S01]  /*4c70*/  ISETP.NE.AND P0, PT, R14.reuse, 0x2, PT ;  /* 0x000000020e00780c */ /* 0x040fe20003f05270 */
[----:B------:R-:W-:Y:S01]  /*4c80*/  UPLOP3.LUT UP3, UPT, UPT, UPT, UPT, 0x80, 0x8 ;  /* 0x000000000008789c */ /* 0x000fe20003f6f070 */
[----:B------:R-:W-:Y:S01]  /*4c90*/  IMAD.U32 R8, RZ, RZ, UR5 ;  /* 0x00000005ff087e24 */ /* 0x000fe2000f8e00ff */
[----:B------:R-:W-:Y:S01]  /*4ca0*/  LOP3.LUT R15, R15, 0x1, RZ, 0x3c, !PT ;  /* 0x000000010f0f7812 */ /* 0x000fe200078e3cff */
[----:B------:R-:W-:Y:S01]  /*4cb0*/  UMOV UR36, UR29 ;  /* 0x0000001d00247c82 */ /* 0x000fe20008000000 */
[----:B------:R-:W-:Y:S01]  /*4cc0*/  SEL R0, RZ, 0x1, P0 ;  /* 0x00000001ff007807 */ /* 0x000fe20000000000 */
[----:B------:R-:W-:Y:S01]  /*4cd0*/  UIADD3 UR20, UPT, UPT, UR13, UR18, URZ ;  /* 0x000000120d147290 */ /* 0x000fe2000fffe0ff */
[----:B------:R-:W-:Y:S01]  /*4ce0*/  SEL R14, R14, RZ, P0 ;  /* 0x000000ff0e0e7207 */ /* 0x000fe20000000000 */
[----:B------:R-:W-:Y:S01]  /*4cf0*/  UIADD3 UR16, UPT, UPT, UR14, UR16, URZ ;  /* 0x000000100e107290 */ /* 0x000fe2000fffe0ff */
[----:B------:R-:W-:Y:S01]  /*4d00*/  IMAD.U32 R9, RZ, RZ, UR4 ;  /* 0x00000004ff097e24 */ /* 0x000fe2000f8e00ff */
[----:B------:R-:W-:Y:S02]  /*4d10*/  @!P1 R2UR UR4, R8 ;  /* 0x00000000080492ca */ /* 0x000fe400000e0000 */
[----:B------:R-:W-:Y:S02]  /*4d20*/  LOP3.LUT R13, R13, R0, RZ, 0x3c, !PT ;  /* 0x000000000d0d7212 */ /* 0x000fe400078e3cff */
[----:B------:R-:W-:Y:S11]  /*4d30*/  @!P1 R2UR UR5, R9 ;  /* 0x00000000090592ca */ /* 0x000ff600000e0000 */
[----:B------:R-:W-:Y:S02]  /*4d40*/  @!UPT UIADD3 URZ, UPT, UPT, URZ, URZ, URZ ;  /* 0x000000fffffff290 */ /* 0x000fe4000fffe0ff */
[----:B------:R2:W-:Y:S01]  /*4d50*/  @!UP0 UTMALDG.3D [UR8], [UR4], desc[UR6] ;  /* 0x00000608040085b4 */ /* 0x0005e20008011000 */
[----:B------:R2:W-:Y:S01]  /*4d60*/  @!P1 SYNCS.ARRIVE.TRANS64.RED.A0TR RZ, [UR21+0x48], R7 ;  /* 0x00004807ffff99a7 */ /* 0x0005e20008300415 */
[----:B------:R-:W-:Y:S01]  /*4d70*/  SYNCS.ARRIVE.TRANS64.RED.A1T0 RZ, [UR37], RZ ;  /* 0x000000ffffff79a7 */ /* 0x000fe20008100425 */
[----:B------:R-:W-:Y:S05]  /*4d80*/  BRA.U UP1, `(.L_x_84) ;  /* 0xfffffff101707547 */ /* 0x000fea000b83ffff */
[----:B------:R-:W-:-:S04]  /*4d90*/  SHF.L.U32 R3, R15, 0x1f, RZ ;  /* 0x0000001f0f037819 */ /* 0x000fc800000006ff */
[----:B------:R-:W3:Y:S02]  /*4da0*/  SYNCS.PHASECHK.TRANS64.TRYWAIT P0, [UR21+0x50], R3 ;  /* 0x00005003ff0075a7 */ /* 0x000ee40008001115 */
[----:B---3--:R-:W-:Y:S05]  /*4db0*/  @!P0 BRA `(.L_x_85) ;  /* 0x0000004c00c08947 */ /* 0x008fea0003800000 */
.L_x_173:
[----:B------:R-:W4:Y:S02]  /*4dc0*/  SYNCS.PHASECHK.TRANS64.TRYWAIT P0, [UR21+0x58], R3 ;  /* 0x00005803ff0075a7 */ /* 0x000f240008001115 */
[----:B----4-:R-:W-:Y:S05]  /*4dd0*/  @!P0 BRA `(.L_x_86) ;  /* 0x0000004c00d08947 */ /* 0x010fea0003800000 */
.L_x_175:
[----:B------:R-:W4:Y:S02]  /*4de0*/  SYNCS.PHASECHK.TRANS64.TRYWAIT P0, [UR21+0x60], R3 ;  /* 0x00006003ff0075a7 */ /* 0x000f240008001115 */
[----:B----4-:R-:W-:Y:S05]  /*4df0*/  @!P0 BRA `(.L_x_87) ;  /* 0x0000004c00e08947 */ /* 0x010fea0003800000 */
.L_x_177:
[----:B---3--:R-:W-:-:S07]  /*4e00*/  MOV R0, UR21 ;  /* 0x0000001500007c02 */ /* 0x008fce0008000f00 */
.L_x_88:
[----:B---3--:R-:W-:-:S04]  /*4e10*/  SHF.L.U32 R3, R15, 0x1f, RZ ;  /* 0x0000001f0f037819 */ /* 0x008fc800000006ff */
[----:B------:R3:W4:Y:S03]  /*4e20*/  SYNCS.PHASECHK.TRANS64.TRYWAIT P0, [R0+URZ+0x68], R3 ;  /* 0x00006803000075a7 */ /* 0x00072600080011ff */
[----:B----4-:R-:W-:Y:S05]  /*4e30*/  @!P0 NANOSLEEP.SYNCS 0x989680 ;  /* 0x009896800000895d */ /* 0x010fea0003900000 */
[----:B------:R-:W4:Y:S02]  /*4e40*/  @!P0 SYNCS.PHASECHK.TRANS64 P0, [R0+URZ+0x68], R3 ;  /* 0x00006803000085a7 */ /* 0x000f2400080010ff */
[----:B-12-4-:R-:W-:Y:S05]  /*4e50*/  @P0 EXIT ;  /* 0x000000000000094d */ /* 0x016fea0003800000 */
[----:B------:R-:W-:Y:S05]  /*4e60*/  BRA `(.L_x_88) ;  /* 0xfffffffc00e87947 */ /* 0x000fea000383ffff */
.L_x_73:
[----:B------:R-:W-:-:S06]  /*4e70*/  UISETP.GE.AND UP0, UPT, UR17, 0x4, UPT ;  /* 0x000000041100788c */ /* 0x000fcc000bf06270 */
[----:B------:R-:W-:-:S13]  /*4e80*/  PLOP3.LUT P0, PT, PT, PT, UP0, 0x80, 0x8 ;  /* 0x000000000008781c */ /* 0x000fda0003f0f008 */
[----:B------:R-:W-:Y:S05]  /*4e90*/  @!P0 EXIT ;  /* 0x000000000000894d */ /* 0x000fea0003800000 */
[----:B------:R-:W1:Y:S08]  /*4ea0*/  S2UR UR4, SR_CgaCtaId ;  /* 0x00000000000479c3 */ /* 0x000e700000008800 */
[----:B------:R-:W-:Y:S01]  /*4eb0*/  BAR.SYNC.DEFER_BLOCKING 0x6, 0xa0 ;  /* 0x0182800000007b1d */ /* 0x000fe20000010000 */
[C---:B------:R-:W-:Y:S01]  /*4ec0*/  IMAD.SHL.U32 R5, R94.reuse, 0x40, RZ ;  /* 0x000000405e057824 */ /* 0x040fe200078e00ff */
[C---:B------:R-:W-:Y:S01]  /*4ed0*/  R2P PR, R94.reuse, 0x6 ;  /* 0x000000065e007804 */ /* 0x040fe20000000000 */
[C---:B------:R-:W-:Y:S01]  /*4ee0*/  IMAD.SHL.U32 R2, R94.reuse, 0x8, RZ ;  /* 0x000000085e027824 */ /* 0x040fe200078e00ff */
[----:B------:R-:W-:Y:S01]  /*4ef0*/  CS2R R88, SRZ ;  /* 0x0000000000587805 */ /* 0x000fe2000001ff00 */
[----:B------:R-:W-:Y:S01]  /*4f00*/  IMAD.U32 R37, R94, 0x10000, RZ ;  /* 0x000100005e257824 */ /* 0x000fe200078e00ff */
[----:B------:R-:W-:-:S02]  /*4f10*/  UMOV UR44, 0x400 ;  /* 0x00000400002c7882 */ /* 0x000fc40000000000 */
[----:B------:R-:W2:Y:S01]  /*4f20*/  LDC.64 R78, c[0x0][0x8b0] ;  /* 0x00022c00ff4e7b82 */ /* 0x000ea20000000a00 */
[C---:B------:R-:W-:Y:S01]  /*4f30*/  LOP3.LUT R3, R5.reuse, 0x1c0, RZ, 0xc0, !PT ;  /* 0x000001c005037812 */ /* 0x040fe200078ec0ff */
[----:B------:R-:W-:Y:S01]  /*4f40*/  IMAD.SHL.U32 R80, R94, 0x20, RZ ;  /* 0x000000205e507824 */ /* 0x000fe200078e00ff */
[----:B------:R-:W-:Y:S01]  /*4f50*/  LOP3.LUT R5, R5, 0x200, RZ, 0xc0, !PT ;  /* 0x0000020005057812 */ /* 0x000fe200078ec0ff */
[----:B------:R-:W-:Y:S01]  /*4f60*/  IMAD.MOV.U32 R92, RZ, RZ, 0x20 ;  /* 0x00000020ff5c7424 */ /* 0x000fe200078e00ff */
[----:B------:R-:W-:Y:S01]  /*4f70*/  LOP3.LUT R2, R3, 0x38, R2, 0xf8, !PT ;  /* 0x0000003803027812 */ /* 0x000fe200078ef802 */
[----:B------:R-:W-:Y:S01]  /*4f80*/  IMAD.MOV.U32 R91, RZ, RZ, 0x1 ;  /* 0x00000001ff5b7424 */ /* 0x000fe200078e00ff */
[----:B------:R-:W-:Y:S01]  /*4f90*/  SHF.R.U32.HI R3, RZ, 0x1, R94 ;  /* 0x00000001ff037819 */ /* 0x000fe2000001165e */
[----:B------:R-:W3:Y:S01]  /*4fa0*/  LDC.64 R76, c[0x0][0x8a8] ;  /* 0x00022a00ff4c7b82 */ /* 0x000ee20000000a00 */
[----:B------:R-:W-:Y:S01]  /*4fb0*/  LOP3.LUT R37, R37, 0x600000, RZ, 0xc0, !PT ;  /* 0x0060000025257812 */ /* 0x000fe200078ec0ff */
[----:B------:R-:W-:Y:S01]  /*4fc0*/  IMAD.MOV.U32 R36, RZ, RZ, RZ ;  /* 0x000000ffff247224 */ /* 0x000fe200078e00ff */
[----:B------:R-:W-:Y:S01]  /*4fd0*/  LOP3.LUT R80, R5, 0xc00, R80, 0xf8, !PT ;  /* 0x00000c0005507812 */ /* 0x000fe200078ef850 */
[----:B------:R-:W-:Y:S01]  /*4fe0*/  IMAD.MOV.U32 R90, RZ, RZ, RZ ;  /* 0x000000ffff5a7224 */ /* 0x000fe200078e00ff */
[----:B------:R-:W-:Y:S01]  /*4ff0*/  LOP3.LUT R3, R2, 0x8, R3, 0x78, !PT ;  /* 0x0000000802037812 */ /* 0x000fe200078e7803 */
[----:B------:R-:W4:Y:S01]  /*5000*/  LDCU UR59, c[0x0][0x370] ;  /* 0x00006e00ff3b77ac */ /* 0x000f220008000800 */
[----:B------:R-:W-:-:S02]  /*5010*/  SEL R93, R92, 0xffffffe0, !P2 ;  /* 0xffffffe05c5d7807 */ /* 0x000fc40005000000 */
[----:B------:R-:W-:Y:S01]  /*5020*/  LOP3.LUT R80, R80, R3, RZ, 0xfc, !PT ;  /* 0x0000000350507212 */ /* 0x000fe200078efcff */
[----:B-1----:R-:W-:Y:S01]  /*5030*/  ULEA UR44, UR4, UR44, 0x18 ;  /* 0x0000002c042c7291 */ /* 0x002fe2000f8ec0ff */
[----:B------:R-:W-:Y:S01]  /*5040*/  LOP3.LUT R94, R94, 0x60, RZ, 0xc0, !PT ;  /* 0x000000605e5e7812 */ /* 0x000fe200078ec0ff */
[----:B------:R-:W1:Y:S01]  /*5050*/  LDCU UR43, c[0x0][0xb0c] ;  /* 0x00016180ff2b77ac */ /* 0x000e620008000800 */
[----:B------:R-:W-:Y:S01]  /*5060*/  SEL R92, R92, 0xffffffe0, !P1 ;  /* 0xffffffe05c5c7807 */ /* 0x000fe20004800000 */
[----:B------:R-:W-:Y:S01]  /*5070*/  UIADD3 UR4, UPT, UPT, UR44, 0x400, URZ ;  /* 0x000004002c047890 */ /* 0x000fe2000fffe0ff */
[----:B------:R-:W1:Y:S04]  /*5080*/  LDCU UR39, c[0x0][0xb30] ;  /* 0x00016600ff2777ac */ /* 0x000e680008000800 */
[----:B------:R-:W4:Y:S01]  /*5090*/  LDS R0, [UR44+0x130] ;  /* 0x0001302cff007984 */ /* 0x000f220008000800 */
[----:B------:R-:W-:Y:S01]  /*50a0*/  IMAD.U32 R86, RZ, RZ, UR4 ;  /* 0x00000004ff567e24 */ /* 0x000fe2000f8e00ff */
[----:B------:R-:W1:Y:S01]  /*50b0*/  LDCU.64 UR56, c[0x0][0x888] ;  /* 0x00011100ff3877ac */ /* 0x000e620008000a00 */
[----:B------:R-:W1:Y:S01]  /*50c0*/  LDCU.64 UR40, c[0x0][0xb28] ;  /* 0x00016500ff2877ac */ /* 0x000e620008000a00 */
[----:B------:R-:W1:Y:S01]  /*50d0*/  LDCU.64 UR62, c[0x0][0x890] ;  /* 0x00011200ff3e77ac */ /* 0x000e620008000a00 */
[----:B------:R-:W1:Y:S01]  /*50e0*/  LDCU.128 UR52, c[0x0][0xb10] ;  /* 0x00016200ff3477ac */ /* 0x000e620008000c00 */
[----:B------:R-:W1:Y:S01]  /*50f0*/  LDCU UR58, c[0x0][0x374] ;  /* 0x00006e80ff3a77ac */ /* 0x000e620008000800 */
[----:B------:R-:W-:Y:S01]  /*5100*/  UMOV UR47, URZ ;  /* 0x000000ff002f7c82 */ /* 0x000fe20008000000 */
[----:B------:R-:W-:Y:S01]  /*5110*/  UMOV UR46, URZ ;  /* 0x000000ff002e7c82 */ /* 0x000fe20008000000 */
[----:B-1234-:R-:W-:-:S07]  /*5120*/  IMAD.IADD R37, R0, 0x1, R37 ;  /* 0x0000000100257824 */ /* 0x01efce00078e0225 */
.L_x_132:
[C---:B------:R-:W-:Y:S02]  /*5130*/  LEA R3, R88.reuse, UR44, 0x3 ;  /* 0x0000002c58037c11 */ /* 0x040fe4000f8e18ff */
[----:B------:R-:W-:Y:S02]  /*5140*/  SHF.L.U32 R0, R89, 0x1f, RZ ;  /* 0x0000001f59007819 */ /* 0x000fe400000006ff */
[----:B------:R-:W-:Y:S02]  /*5150*/  LEA R5, R88, UR44, 0x4 ;  /* 0x0000002c58057c11 */ /* 0x000fe4000f8e20ff */
[----:B-1----:R-:W1:Y:S02]  /*5160*/  SYNCS.PHASECHK.TRANS64.TRYWAIT P0, [R3+URZ+0x80], R0 ;  /* 0x00008000030075a7 */ /* 0x002e6400080011ff */
[----:B-1----:R-:W-:Y:S05]  /*5170*/  @!P0 BRA `(.L_x_89) ;  /* 0x0000004c00188947 */ /* 0x002fea0003800000 */
.L_x_178:
        /* <DEDUP_REMOVED lines=11> */
[----:B------:R-:W-:Y:S01]  /*5230*/  PLOP3.LUT P0, PT, PT, PT, UP1, 0x80, 0x8 ;  /* 0x000000000008781c */ /* 0x000fe20003f0f018 */
[----:B------:R-:W-:Y:S11]  /*5240*/  UP2UR UR61, UPR, URZ, 0x2 ;  /* 0x00000002ff3d7883 */ /* 0x000ff60008000000 */
[----:B------:R-:W-:Y:S01]  /*5250*/  @!UPT UIADD3 URZ, UPT, UPT, URZ, URZ, URZ ;  /* 0x000000fffffff290 */ /* 0x000fe2000fffe0ff */
[----:B-1----:R-:W-:Y:S02]  /*5260*/  @P0 SHF.R.U32.HI R0, RZ, 0x10, R5 ;  /* 0x00000010ff000819 */ /* 0x002fe40000011605 */
        /* <DEDUP_REMOVED lines=12> */
[----:B------:R-:W2:Y:S01]  /*5330*/  LDCU UR12, c[0x0][0xb20] ;  /* 0x00016400ff0c77ac */ /* 0x000ea20008000800 */
[----:B------:R-:W-:Y:S02]  /*5340*/  UIMAD.WIDE.U32 UR4, UR58, UR55, URZ ;  /* 0x000000373a0472a5 */ /* 0x000fe4000f8e00ff */
[----:B------:R-:W-:Y:S02]  /*5350*/  UIMAD.WIDE.U32 UR6, UR59, UR52, URZ ;  /* 0x000000343b0672a5 */ /* 0x000fe4000f8e00ff */
[----:B------:R-:W-:Y:S02]  /*5360*/  UISETP.NE.AND UP0, UPT, UR54, 0x1, UPT ;  /* 0x000000013600788c */ /* 0x000fe4000bf05270 */
[----:B------:R-:W-:Y:S02]  /*5370*/  UIMAD.WIDE.U32 UR8, UR37, UR55, URZ ;  /* 0x00000037250872a5 */ /* 0x000fe4000f8e00ff */
[----:B------:R-:W-:Y:S02]  /*5380*/  UIMAD.WIDE.U32 UR10, UR38, UR52, URZ ;  /* 0x00000034260a72a5 */ /* 0x000fe4000f8e00ff */
[----:B------:R-:W-:Y:S02]  /*5390*/  UISETP.NE.AND UP1, UPT, UR43, 0x1, UPT ;  /* 0x000000012b00788c */ /* 0x000fe4000bf25270 */
[----:B------:R-:W-:Y:S01]  /*53a0*/  UISETP.NE.AND UP2, UPT, UR42, 0x1, UPT ;  /* 0x000000012a00788c */ /* 0x000fe2000bf45270 */
[----:B------:R-:W-:Y:S02]  /*53b0*/  UMOV UR4, UR5 ;  /* 0x0000000500047c82 */ /* 0x000fe40008000000 */
[----:B--2---:R-:W-:Y:S03]  /*53c0*/  USHF.R.U32.HI UR5, URZ, UR12, UR4 ;  /* 0x0000000cff057299 */ /* 0x004fe60008011604 */
[----:B------:R-:W-:Y:S02]  /*53d0*/  UMOV UR4, UR7 ;  /* 0x0000000700047c82 */ /* 0x000fe40008000000 */
[----:B------:R-:W-:Y:S02]  /*53e0*/  USHF.R.U32.HI UR7, URZ, UR53, UR4 ;  /* 0x00000035ff077299 */ /* 0x000fe40008011604 */
[----:B------:R-:W-:Y:S02]  /*53f0*/  USEL UR4, UR58, UR5, !UP0 ;  /* 0x000000053a047287 */ /* 0x000fe4000c000000 */
[----:B------:R-:W-:Y:S01]  /*5400*/  USEL UR7, UR59, UR7, !UP1 ;  /* 0x000000073b077287 */ /* 0x000fe2000c800000 */
[----:B------:R-:W-:Y:S01]  /*5410*/  UMOV UR5, UR9 ;  /* 0x0000000900057c82 */ /* 0x000fe20008000000 */
[----:B------:R-:W-:Y:S02]  /*5420*/  UIMAD.WIDE.U32 UR8, UR4, UR40, URZ ;  /* 0x00000028040872a5 */ /* 0x000fe4000f8e00ff */
[----:B------:R-:W-:Y:S03]  /*5430*/  USHF.R.U32.HI UR6, URZ, UR12, UR5 ;  /* 0x0000000cff067299 */ /* 0x000fe60008011605 */
[----:B------:R-:W-:Y:S01]  /*5440*/  UMOV UR5, UR11 ;  /* 0x0000000b00057c82 */ /* 0x000fe20008000000 */
[----:B------:R-:W-:Y:S02]  /*5450*/  UIMAD.WIDE.U32 UR10, UR7, UR40, URZ ;  /* 0x00000028070a72a5 */ /* 0x000fe4000f8e00ff */
[----:B------:R-:W-:Y:S02]  /*5460*/  USHF.R.U32.HI UR12, URZ, UR53, UR5 ;  /* 0x00000035ff0c7299 */ /* 0x000fe40008011605 */
[----:B------:R-:W-:Y:S01]  /*5470*/  USEL UR6, UR37, UR6, !UP0 ;  /* 0x0000000625067287 */ /* 0x000fe2000c000000 */
[----:B------:R-:W-:Y:S02]  /*5480*/  UMOV UR5, UR9 ;  /* 0x0000000900057c82 */ /* 0x000fe40008000000 */
[----:B------:R-:W-:Y:S01]  /*5490*/  UMOV UR10, UR11 ;  /* 0x0000000b000a7c82 */ /* 0x000fe20008000000 */
[----:B------:R-:W-:Y:S02]  /*54a0*/  @UP2 USHF.R.U32.HI UR4, URZ, UR41, UR5 ;  /* 0x00000029ff042299 */ /* 0x000fe40008011605 */
[----:B------:R-:W-:Y:S02]  /*54b0*/  @UP2 USHF.R.U32.HI UR7, URZ, UR41, UR10 ;  /* 0x00000029ff072299 */ /* 0x000fe4000801160a */
[----:B------:R-:W-:Y:S02]  /*54c0*/  UIMAD UR4, UR42, UR4, URZ ;  /* 0x000000042a0472a4 */ /* 0x000fe4000f8e02ff */
        /* <DEDUP_REMOVED lines=8> */
[----:B------:R-:W-:Y:S02]  /*5550*/  USEL UR11, UR6, UR4, !UP2 ;  /* 0x00000004060b7287 */ /* 0x000fe4000d000000 */
[----:B------:R-:W-:Y:S02]  /*5560*/  UIADD3 UR8, UPT, UPT, -UR5, URZ, URZ ;  /* 0x000000ff05087290 */ /* 0x000fe4000fffe1ff */
[----:B------:R-:W-:Y:S01]  /*5570*/  UIADD3 UR10, UPT, UPT, -UR11, URZ, URZ ;  /* 0x000000ff0b0a7290 */ /* 0x000fe2000fffe1ff */
[----:B------:R-:W-:Y:S01]  /*5580*/  @!UP0 UMOV UR4, UR9 ;  /* 0x0000000900048c82 */ /* 0x000fe20008000000 */
[----:B------:R-:W-:Y:S02]  /*5590*/  UIADD3 UR9, UPT, UPT, -UR6, URZ, URZ ;  /* 0x000000ff06097290 */ /* 0x000fe4000fffe1ff */
[----:B------:R-:W-:Y:S02]  /*55a0*/  @!UP0 USHF.R.U32.HI UR4, URZ, UR41, UR4 ;  /* 0x00000029ff048299 */ /* 0x000fe40008011604 */
[----:B------:R-:W-:Y:S02]  /*55b0*/  UIMAD UR10, UR42, UR10, UR6 ;  /* 0x0000000a2a0a72a4 */ /* 0x000fe4000f8e0206 */
[----:B------:R-:W-:Y:S04]  /*55c0*/  @!UP0 USEL UR4, UR5, UR4, !UP2 ;  /* 0x0000000405048287 */ /* 0x000fe8000d000000 */
[----:B------:R-:W-:Y:S02]  /*55d0*/  @!UP0 UIMAD UR10, UR7, UR10, UR4 ;  /* 0x0000000a070a82a4 */ /* 0x000fe4000f8e0204 */
[----:B------:R-:W-:Y:S02]  /*55e0*/  @!UP0 UIADD3 UR11, UPT, UPT, UR11, -UR4, URZ ;  /* 0x800000040b0b8290 */ /* 0x000fe4000fffe0ff */
[----:B------:R-:W-:Y:S02]  /*55f0*/  UIMAD UR7, UR43, UR8, UR38 ;  /* 0x000000082b0772a4 */ /* 0x000fe4000f8e0226 */
[----:B------:R-:W-:Y:S02]  /*5600*/  @!UP0 UIMAD UR6, UR11, UR42, UR5 ;  /* 0x0000002a0b0682a4 */ /* 0x000fe4000f8e0205 */
[----:B------:R-:W-:Y:S01]  /*5610*/  UIMAD UR4, UR54, UR9, UR37 ;  /* 0x00000009360472a4 */ /* 0x000fe2000f8e0225 */
[----:B------:R-:W-:Y:S02]  /*5620*/  @!UP0 UMOV UR5, UR10 ;  /* 0x0000000a00058c82 */ /* 0x000fe40008000000 */
[----:B------:R-:W-:Y:S02]  /*5630*/  UIMAD UR38, UR5, UR43, UR7 ;  /* 0x0000002b052672a4 */ /* 0x000fe4000f8e0207 */
[----:B------:R-:W-:Y:S11]  /*5640*/  UIMAD UR37, UR6, UR54, UR4 ;  /* 0x00000036062572a4 */ /* 0x000ff6000f8e0204 */
[----:B------:R-:W-:Y:S01]  /*5650*/  @!UPT UIADD3 URZ, UPT, UPT, URZ, URZ, URZ ;  /* 0x000000fffffff290 */ /* 0x000fe2000fffe0ff */
.L_x_90:
[----:B------:R-:W-:Y:S01]  /*5660*/  UISETP.NE.AND UP0, UPT, UR39, 0x1, UPT ;  /* 0x000000012700788c */ /* 0x000fe2000bf05270 */
[----:B------:R-:W-:Y:S01]  /*5670*/  LOP3.LUT P0, RZ, R86, 0x3f0, RZ, 0xc0, !PT ;  /* 0x000003f056ff7812 */ /* 0x000fe2000780c0ff */
[----:B------:R-:W-:Y:S01]  /*5680*/  USHF.L.U32 UR50, UR16, 0x6, URZ ;  /* 0x0000000610327899 */ /* 0x000fe200080006ff */
[----:B------:R-:W-:Y:S01]  /*5690*/  BSSY.RECONVERGENT B6, `(.L_x_91) ;  /* 0x0000034000067945 */ /* 0x000fe20003800200 */
[----:B------:R-:W-:Y:S01]  /*56a0*/  USHF.L.U32 UR49, UR20, 0x8, URZ ;  /* 0x0000000814317899 */ /* 0x000fe200080006ff */
[----:B------:R-:W-:Y:S06]  /*56b0*/  IADD3 R88, PT, PT, R88, 0x1, RZ ;  /* 0x0000000158587810 */ /* 0x000fec0007ffe0ff */
[----:B------:R-:W2:Y:S01]  /*56c0*/  @!UP0 LDCU.128 UR12, c[0x0][0xb10] ;  /* 0x00016200ff0c87ac */ /* 0x000ea20008000c00 */
[----:B------:R-:W3:Y:S01]  /*56d0*/  @!UP0 LDCU UR5, c[0x0][0xb0c] ;  /* 0x00016180ff0587ac */ /* 0x000ee20008000800 */
[----:B------:R-:W4:Y:S01]  /*56e0*/  @!UP0 LDCU UR10, c[0x0][0xb20] ;  /* 0x00016400ff0a87ac */ /* 0x000f220008000800 */
[----:B--2---:R-:W-:Y:S02]  /*56f0*/  UIMAD.WIDE.U32 UR8, UR38, UR12, URZ ;  /* 0x0000000c260872a5 */ /* 0x004fe4000f8e00ff */
[----:B------:R-:W-:Y:S02]  /*5700*/  UIMAD.WIDE.U32 UR6, UR37, UR15, URZ ;  /* 0x0000000f250672a5 */ /* 0x000fe4000f8e00ff */
[----:B------:R-:W-:Y:S03]  /*5710*/  @!UP0 UISETP.NE.AND UP1, UPT, UR14, 0x1, UPT ;  /* 0x000000010e00888c */ /* 0x000fe6000bf25270 */
[----:B------:R-:W-:Y:S01]  /*5720*/  @!UP0 UMOV UR4, UR9 ;  /* 0x0000000900048c82 */ /* 0x000fe20008000000 */
[----:B---3--:R-:W-:Y:S02]  /*5730*/  @!UP0 UISETP.NE.AND UP2, UPT, UR5, 0x1, UPT ;  /* 0x000000010500888c */ /* 0x008fe4000bf45270 */
[----:B------:R-:W-:Y:S01]  /*5740*/  @!UP0 USHF.R.U32.HI UR4, URZ, UR13, UR4 ;  /* 0x0000000dff048299 */ /* 0x000fe20008011604 */
[----:B------:R-:W-:Y:S02]  /*5750*/  @!UP0 UMOV UR6, UR7 ;  /* 0x0000000700068c82 */ /* 0x000fe40008000000 */
[----:B----4-:R-:W-:Y:S02]  /*5760*/  @!UP0 USHF.R.U32.HI UR6, URZ, UR10, UR6 ;  /* 0x0000000aff068299 */ /* 0x010fe40008011606 */
[----:B------:R-:W-:Y:S02]  /*5770*/  @!UP0 USEL UR7, UR38, UR4, !UP2 ;  /* 0x0000000426078287 */ /* 0x000fe4000d000000 */
[----:B------:R-:W-:Y:S04]  /*5780*/  @!UP0 USEL UR6, UR37, UR6, !UP1 ;  /* 0x0000000625068287 */ /* 0x000fe8000c800000 */
[----:B------:R-:W-:Y:S02]  /*5790*/  @!UP0 UIADD3 UR4, UPT, UPT, -UR7, UR6, URZ ;  /* 0x0000000607048290 */ /* 0x000fe4000fffe1ff */
[----:B------:R-:W-:Y:S02]  /*57a0*/  @!UP0 UIADD3 UR6, UPT, UPT, UR7, -UR6, URZ ;  /* 0x8000000607068290 */ /* 0x000fe4000fffe0ff */
[----:B------:R-:W-:Y:S02]  /*57b0*/  @!UP0 UIMAD UR38, UR4, UR5, UR38 ;  /* 0x00000005042682a4 */ /* 0x000fe4000f8e0226 */
[----:B------:R-:W-:Y:S01]  /*57c0*/  @!UP0 UIMAD UR37, UR6, UR14, UR37 ;  /* 0x0000000e062582a4 */ /* 0x000fe2000f8e0225 */
[----:B------:R-:W-:Y:S11]  /*57d0*/  @!P0 BRA `(.L_x_92) ;  /* 0x00000000007c8947 */ /* 0x000ff60003800000 */
[----:B------:R-:W2:Y:S01]  /*57e0*/  LDCU.64 UR8, c[0x4][0x80] ;  /* 0x01001000ff0877ac */ /* 0x000ea20008000a00 */
[----:B------:R-:W-:Y:S01]  /*57f0*/  MOV R2, 0x0 ;  /* 0x0000000000027802 */ /* 0x000fe20000000f00 */
[----:B------:R-:W-:Y:S02]  /*5800*/  HFMA2 R12, -RZ, RZ, 0, 5.9604644775390625e-08 ;  /* 0x00000001ff0c7431 */ /* 0x000fe400000001ff */
[----:B------:R-:W-:Y:S01]  /*5810*/  IMAD.MOV.U32 R8, RZ, RZ, 0x70 ;  /* 0x00000070ff087424 */ /* 0x000fe200078e00ff */
[----:B------:R3:W4:Y:S01]  /*5820*/  LDC.64 R14, c[0x4][R2] ;  /* 0x01000000020e7b82 */ /* 0x0007220000000a00 */
[----:B------:R-:W1:Y:S01]  /*5830*/  LDCU.64 UR6, c[0x4][0x88] ;  /* 0x01001100ff0677ac */ /* 0x000e620008000a00 */
[----:B------:R-:W-:Y:S01]  /*5840*/  IMAD.MOV.U32 R13, RZ, RZ, RZ ;  /* 0x000000ffff0d7224 */ /* 0x000fe200078e00ff */
[----:B------:R-:W1:Y:S01]  /*5850*/  LDCU.64 UR4, c[0x4][0x8] ;  /* 0x01000100ff0477ac */ /* 0x000e620008000a00 */
[----:B--2---:R-:W-:Y:S01]  /*5860*/  MOV R5, UR9 ;  /* 0x0000000900057c02 */ /* 0x004fe20008000f00 */
[----:B------:R-:W-:Y:S01]  /*5870*/  IMAD.U32 R4, RZ, RZ, UR8 ;  /* 0x00000008ff047e24 */ /* 0x000fe2000f8e00ff */
[----:B-1----:R-:W-:Y:S01]  /*5880*/  MOV R7, UR7 ;  /* 0x0000000700077c02 */ /* 0x002fe20008000f00 */
[----:B------:R-:W-:Y:S01]  /*5890*/  IMAD.U32 R6, RZ, RZ, UR6 ;  /* 0x00000006ff067e24 */ /* 0x000fe2000f8e00ff */
[----:B------:R-:W-:Y:S01]  /*58a0*/  MOV R11, UR5 ;  /* 0x00000005000b7c02 */ /* 0x000fe20008000f00 */
[----:B------:R-:W-:Y:S02]  /*58b0*/  IMAD.U32 R10, RZ, RZ, UR4 ;  /* 0x00000004ff0a7e24 */ /* 0x000fe4000f8e00ff */
[----:B------:R-:W-:Y:S07]  /*58c0*/  LEPC R20, `(.L_x_93) ;  /* 0x000000001014794e */ /* 0x000fee0000000000 */
[----:B---345:R-:W-:Y:S05]  /*58d0*/  CALL.ABS.NOINC R14 ;  /* 0x000000000e007343 */ /* 0x038fea0003c00000 */
.L_x_93:
[----:B------:R-:W1:Y:S01]  /*58e0*/  LDCU.64 UR8, c[0x4][0x80] ;  /* 0x01001000ff0877ac */ /* 0x000e620008000a00 */
[----:B------:R-:W2:Y:S01]  /*58f0*/  LDC.64 R2, c[0x4][R2] ;  /* 0x0100000002027b82 */ /* 0x000ea20000000a00 */
[----:B------:R-:W-:Y:S02]  /*5900*/  HFMA2 R12, -RZ, RZ, 0, 5.9604644775390625e-08 ;  /* 0x00000001ff0c7431 */ /* 0x000fe400000001ff */
[----:B------:R-:W-:Y:S02]  /*5910*/  IMAD.MOV.U32 R8, RZ, RZ, 0x70 ;  /* 0x00000070ff087424 */ /* 0x000fe400078e00ff */
[----:B------:R-:W-:Y:S01]  /*5920*/  IMAD.MOV.U32 R13, RZ, RZ, RZ ;  /* 0x000000ffff0d7224 */ /* 0x000fe200078e00ff */
[----:B------:R-:W3:Y:S01]  /*5930*/  LDCU.64 UR6, c[0x4][0x88] ;  /* 0x01001100ff0677ac */ /* 0x000ee20008000a00 */
[----:B------:R-:W4:Y:S01]  /*5940*/  LDCU.64 UR4, c[0x4][0x8] ;  /* 0x01000100ff0477ac */ /* 0x000f220008000a00 */
[----:B-1----:R-:W-:Y:S02]  /*5950*/  MOV R4, UR8 ;  /* 0x0000000800047c02 */ /* 0x002fe40008000f00 */
[----:B------:R-:W-:Y:S02]  /*5960*/  MOV R5, UR9 ;  /* 0x0000000900057c02 */ /* 0x000fe40008000f00 */
[----:B---3--:R-:W-:Y:S01]  /*5970*/  MOV R7, UR7 ;  /* 0x0000000700077c02 */ /* 0x008fe20008000f00 */
[----:B------:R-:W-:Y:S01]  /*5980*/  IMAD.U32 R6, RZ, RZ, UR6 ;  /* 0x00000006ff067e24 */ /* 0x000fe2000f8e00ff */
[----:B----4-:R-:W-:Y:S01]  /*5990*/  MOV R11, UR5 ;  /* 0x00000005000b7c02 */ /* 0x010fe20008000f00 */
[----:B------:R-:W-:Y:S02]  /*59a0*/  IMAD.U32 R10, RZ, RZ, UR4 ;  /* 0x00000004ff0a7e24 */ /* 0x000fe4000f8e00ff */
[----:B------:R-:W-:Y:S07]  /*59b0*/  LEPC R20, `(.L_x_92) ;  /* 0x000000001014794e */ /* 0x000fee0000000000 */
[----:B--2---:R-:W-:Y:S05]  /*59c0*/  CALL.ABS.NOINC R2 ;  /* 0x0000000002007343 */ /* 0x004fea0003c00000 */
.L_x_92:
[----:B------:R-:W-:Y:S05]  /*59d0*/  BSYNC.RECONVERGENT B6 ;  /* 0x0000000000067941 */ /* 0x000fea0003800200 */
.L_x_91:
[----:B------:R-:W-:Y:S01]  /*59e0*/  R2UR UR4, R85 ;  /* 0x00000000550472ca */ /* 0x000fe200000e0000 */
[----:B------:R-:W-:Y:S01]  /*59f0*/  UISETP.NE.U32.AND UP0, UPT, UR62, URZ, UPT ;  /* 0x000000ff3e00728c */ /* 0x000fe2000bf05070 */
[----:B------:R-:W-:Y:S02]  /*5a00*/  ISETP.NE.U32.AND P4, PT, R78, RZ, PT ;  /* 0x000000ff4e00720c */ /* 0x000fe40003f85070 */
[----:B------:R-:W-:Y:S01]  /*5a10*/  ISETP.NE.U32.AND P2, PT, RZ, UR56, PT ;  /* 0x00000038ff007c0c */ /* 0x000fe2000bf45070 */
[----:B------:R-:W-:Y:S01]  /*5a20*/  UISETP.NE.AND.EX UP1, UPT, UR63, URZ, UPT, UP0 ;  /* 0x000000ff3f00728c */ /* 0x000fe2000bf25300 */
[----:B------:R-:W-:Y:S01]  /*5a30*/  ISETP.NE.AND.EX P4, PT, R79, RZ, PT, P4 ;  /* 0x000000ff4f00720c */ /* 0x000fe20003f85340 */
[----:B------:R-:W-:Y:S01]  /*5a40*/  UPLOP3.LUT UP0, UPT, UPT, UPT, UPT, 0x40, 0x4 ;  /* 0x000000000004789c */ /* 0x000fe20003f0e870 */
[----:B------:R-:W-:Y:S05]  /*5a50*/  ISETP.NE.AND.EX P2, PT, RZ, UR57, PT, P2 ;  /* 0x00000039ff007c0c */ /* 0x000fea000bf45320 */
[----:B------:R-:W-:Y:S06]  /*5a60*/  UISETP.NE.AND UP2, UPT, UR4, URZ, UPT ;  /* 0x000000ff0400728c */ /* 0x000fec000bf45270 */
[----:B------:R-:W-:Y:S05]  /*5a70*/  PLOP3.LUT P1, PT, PT, PT, UP2, 0x80, 0x8 ;  /* 0x000000000008781c */ /* 0x000fea0003f2f028 */
[----:B------:R-:W-:Y:S06]  /*5a80*/  @UP2 UPLOP3.LUT UP0, UPT, UPT, UPT, UP1, 0x80, 0x8 ;  /* 0x000000000008289c */ /* 0x000fec0003f0f010 */
[----:B------:R-:W-:Y:S01]  /*5a90*/  PLOP3.LUT P0, PT, PT, PT, UP0, 0x80, 0x8 ;  /* 0x000000000008781c */ /* 0x000fe20003f0f008 */
[----:B------:R-:W-:Y:S01]  /*5aa0*/  @!UPT UIADD3 URZ, UPT, UPT, URZ, URZ, URZ ;  /* 0x000000fffffff290 */ /* 0x000fe2000fffe0ff */
[----:B------:R-:W-:Y:S11]  /*5ab0*/  BRA.U !UP1, `(.L_x_94) ;  /* 0x00000001093c7547 */ /* 0x000ff6000b800000 */
[----:B------:R-:W-:Y:S01]  /*5ac0*/  UISETP.NE.U32.AND UP0, UPT, UR56, URZ, UPT ;  /* 0x000000ff3800728c */ /* 0x000fe2000bf05070 */
[----:B-1----:R-:W-:Y:S01]  /*5ad0*/  HFMA2 R0, -RZ, RZ, 0, 5.9604644775390625e-08 ;  /* 0x00000001ff007431 */ /* 0x002fe200000001ff */
[----:B------:R-:W1:Y:S01]  /*5ae0*/  LDCU.64 UR8, c[0x0][0x358] ;  /* 0x00006b00ff0877ac */ /* 0x000e620008000a00 */
[----:B------:R-:W-:Y:S01]  /*5af0*/  IMAD.MOV.U32 R81, RZ, RZ, 0x1 ;  /* 0x00000001ff517424 */ /* 0x000fe200078e00ff */
[----:B------:R-:W-:Y:S06]  /*5b00*/  UISETP.NE.AND.EX UP0, UPT, UR57, URZ, UPT, UP0 ;  /* 0x000000ff3900728c */ /* 0x000fec000bf05300 */
[----:B------:R-:W-:Y:S05]  /*5b10*/  PLOP3.LUT P3, PT, PT, PT, UP0, 0x80, 0x8 ;  /* 0x000000000008781c */ /* 0x000fea0003f6f008 */
[----:B------:R-:W2:Y:S01]  /*5b20*/  @UP0 LDCU.64 UR4, c[0x0][0x888] ;  /* 0x00011100ff0407ac */ /* 0x000ea20008000a00 */
[----:B------:R-:W-:Y:S07]  /*5b30*/  @UP0 UIMAD UR6, UR36, UR62, URZ ;  /* 0x0000003e240602a4 */ /* 0x000fee000f8e02ff */
[----:B------:R-:W-:Y:S01]  /*5b40*/  @!P3 PRMT R81, R0, 0x7610, R81 ;  /* 0x000076100051b816 */ /* 0x000fe20000000051 */
[----:B--2---:R-:W-:Y:S06]  /*5b50*/  @UP0 UIMAD.WIDE UR4, UR6, 0x4, UR4 ;  /* 0x00000004060408a5 */ /* 0x004fec000f8e0204 */
[----:B------:R-:W-:Y:S01]  /*5b60*/  IMAD.U32 R2, RZ, RZ, UR4 ;  /* 0x00000004ff027e24 */ /* 0x000fe2000f8e00ff */
[----:B------:R-:W-:Y:S04]  /*5b70*/  MOV R3, UR5 ;  /* 0x0000000500037c02 */ /* 0x000fe80008000f00 */
[----:B------:R-:W2:Y:S01]  /*5b80*/  @!UP0 LDCU UR4, c[0x0][0x880] ;  /* 0x00011000ff0487ac */ /* 0x000ea20008000800 */
[----:B-1---5:R3:W5:Y:S02]  /*5b90*/  @P3 LDG.E R41, desc[UR8][R2.64] ;  /* 0x0000000802293981 */ /* 0x022764000c1e1900 */
[----:B--23--:R-:W-:Y:S02]  /*5ba0*/  @!P3 IMAD.U32 R41, RZ, RZ, UR4 ;  /* 0x00000004ff29be24 */ /* 0x00cfe4000f8e00ff */
.L_x_94:
[----:B------:R-:W-:Y:S05]  /*5bb0*/  @!P4 BRA `(.L_x_95) ;  /* 0x000000000024c947 */ /* 0x000fea0003800000 */
[----:B------:R-:W-:Y:S01]  /*5bc0*/  ISETP.NE.U32.AND P3, PT, R76, RZ, PT ;  /* 0x000000ff4c00720c */ /* 0x000fe20003f65070 */
[----:B------:R-:W2:Y:S03]  /*5bd0*/  LDCU.64 UR4, c[0x0][0x358] ;  /* 0x00006b00ff0477ac */ /* 0x000ea60008000a00 */
[----:B------:R-:W-:Y:S11]  /*5be0*/  ISETP.NE.AND.EX P3, PT, R77, RZ, PT, P3 ;  /* 0x000000ff4d00720c */ /* 0x000ff60003f65330 */
[----:B------:R-:W-:Y:S02]  /*5bf0*/  @!UPT UIADD3 URZ, UPT, UPT, URZ, URZ, URZ ;  /* 0x000000fffffff290 */ /* 0x000fe4000fffe0ff */
[----:B------:R-:W3:Y:S01]  /*5c00*/  @P3 LDC.64 R2, c[0x0][0x8a8] ;  /* 0x00022a00ff023b82 */ /* 0x000ee20000000a00 */
[----:B-1----:R-:W-:Y:S04]  /*5c10*/  @P3 IMAD R0, R78, UR36, RZ ;  /* 0x000000244e003c24 */ /* 0x002fe8000f8e02ff */
[----:B---3--:R-:W-:Y:S05]  /*5c20*/  @P3 IMAD.WIDE R2, R0, 0x4, R2 ;  /* 0x0000000400023825 */ /* 0x008fea00078e0202 */
[----:B--2--5:R2:W5:Y:S02]  /*5c30*/  @P3 LDG.E R38, desc[UR4][R2.64] ;  /* 0x0000000402263981 */ /* 0x024564000c1e1900 */
[----:B--2---:R-:W3:Y:S02]  /*5c40*/  @!P3 LDC R38, c[0x0][0x8a0] ;  /* 0x00022800ff26bb82 */ /* 0x004ee40000000800 */
.L_x_95:
[----:B-----5:R-:W-:Y:S01]  /*5c50*/  FSETP.NEU.AND P3, PT, R41, RZ, PT ;  /* 0x000000ff2900720b */ /* 0x020fe20003f6d000 */
[----:B------:R-:W-:Y:S01]  /*5c60*/  IMAD.SHL.U32 R47, R80, 0x2, RZ ;  /* 0x00000002502f7824 */ /* 0x000fe200078e00ff */
[----:B------:R-:W-:Y:S01]  /*5c70*/  SEL R5, RZ, 0xffffffff, P2 ;  /* 0xffffffffff057807 */ /* 0x000fe20001000000 */
[----:B------:R-:W-:Y:S01]  /*5c80*/  BSSY B1, `(.L_x_96) ;  /* 0x0000044000017945 */ /* 0x000fe20003800000 */
[----:B------:R-:W-:Y:S01]  /*5c90*/  @P1 LOP3.LUT P2, RZ, R81, 0xff, RZ, 0xc0, !PT ;  /* 0x000000ff51ff1812 */ /* 0x000fe2000784c0ff */
[----:B------:R-:W-:Y:S01]  /*5ca0*/  VIADD R97, R47, UR44 ;  /* 0x0000002c2f617c36 */ /* 0x000fe20008000000 */
[----:B------:R-:W-:Y:S01]  /*5cb0*/  @P1 SEL R2, RZ, 0xffffffff, P3 ;  /* 0xffffffffff021807 */ /* 0x000fe20001800000 */
[----:B------:R-:W-:Y:S01]  /*5cc0*/  IMAD.MOV.U32 R60, RZ, RZ, 0x1 ;  /* 0x00000001ff3c7424 */ /* 0x000fe200078e00ff */
[----:B------:R-:W-:Y:S01]  /*5cd0*/  LOP3.LUT R91, R91, 0x1, RZ, 0x3c, !PT ;  /* 0x000000015b5b7812 */ /* 0x000fe200078e3cff */
[----:B------:R-:W-:Y:S01]  /*5ce0*/  IMAD.MOV.U32 R46, RZ, RZ, RZ ;  /* 0x000000ffff2e7224 */ /* 0x000fe200078e00ff */
[----:B------:R-:W-:Y:S02]  /*5cf0*/  @P0 SEL R2, R5, R2, !P2 ;  /* 0x0000000205020207 */ /* 0x000fe40005000000 */
[----:B------:R-:W-:Y:S02]  /*5d00*/  CS2R R74, SRZ ;  /* 0x00000000004a7805 */ /* 0x000fe4000001ff00 */
[----:B------:R-:W-:Y:S02]  /*5d10*/  LEA R98, R36, UR44, 0x3 ;  /* 0x0000002c24627c11 */ /* 0x000fe4000f8e18ff */
[----:B------:R-:W-:Y:S02]  /*5d20*/  CS2R R72, SRZ ;  /* 0x0000000000487805 */ /* 0x000fe4000001ff00 */
[----:B------:R-:W-:Y:S02]  /*5d30*/  @P1 LOP3.LUT R2, R2, 0x1, RZ, 0xc0, !PT ;  /* 0x0000000102021812 */ /* 0x000fe400078ec0ff */
[----:B------:R-:W-:Y:S02]  /*5d40*/  CS2R R66, SRZ ;  /* 0x0000000000427805 */ /* 0x000fe4000001ff00 */
[----:B------:R-:W-:Y:S02]  /*5d50*/  SHF.L.U32 R3, R90, 0x1f, RZ ;  /* 0x0000001f5a037819 */ /* 0x000fe400000006ff */
[----:B------:R-:W-:Y:S02]  /*5d60*/  CS2R R64, SRZ ;  /* 0x0000000000407805 */ /* 0x000fe4000001ff00 */
[----:B------:R-:W-:Y:S02]  /*5d70*/  ISETP.NE.U32.OR P6, PT, R2, 0x1, !P1 ;  /* 0x000000010200780c */ /* 0x000fe40004fc5470 */
[----:B------:R-:W-:Y:S02]  /*5d80*/  CS2R R58, SRZ ;  /* 0x00000000003a7805 */ /* 0x000fe4000001ff00 */
[----:B------:R-:W-:Y:S02]  /*5d90*/  PLOP3.LUT P2, PT, PT, PT, UP1, 0x80, 0x8 ;  /* 0x000000000008781c */ /* 0x000fe40003f4f018 */
[----:B------:R-:W-:Y:S02]  /*5da0*/  CS2R R56, SRZ ;  /* 0x0000000000387805 */ /* 0x000fe4000001ff00 */
[----:B------:R-:W-:Y:S02]  /*5db0*/  LEA.HI R39, R36, R36, RZ, 0x1 ;  /* 0x0000002424277211 */ /* 0x000fe400078f08ff */
[----:B------:R-:W-:Y:S02]  /*5dc0*/  CS2R R50, SRZ ;  /* 0x0000000000327805 */ /* 0x000fe4000001ff00 */
[----:B------:R-:W-:Y:S02]  /*5dd0*/  LOP3.LUT P4, R87, R81, 0xff, RZ, 0xc0, !PT ;  /* 0x000000ff51577812 */ /* 0x000fe4000788c0ff */
[----:B------:R-:W-:Y:S02]  /*5de0*/  CS2R R48, SRZ ;  /* 0x0000000000307805 */ /* 0x000fe4000001ff00 */
[----:B------:R-:W-:Y:S01]  /*5df0*/  SEL R2, RZ, 0xffffffff, P3 ;  /* 0xffffffffff027807 */ /* 0x000fe20001800000 */
[C---:B-1----:R-:W-:Y:S01]  /*5e00*/  IMAD.SHL.U32 R0, R39.reuse, 0x80, RZ ;  /* 0x0000008027007824 */ /* 0x042fe200078e00ff */
[----:B------:R-:W-:Y:S01]  /*5e10*/  LOP3.LUT R39, R39, 0xffe, RZ, 0xc0, !PT ;  /* 0x00000ffe27277812 */ /* 0x000fe200078ec0ff */
[----:B------:R-:W-:Y:S01]  /*5e20*/  VIADD R99, R97, 0x400 ;  /* 0x0000040061637836 */ /* 0x000fe20000000000 */
[----:B------:R-:W-:Y:S01]  /*5e30*/  P2R R95, PR, RZ, 0x40 ;  /* 0x00000040ff5f7803 */ /* 0x000fe20000000000 */
[----:B------:R-:W-:Y:S01]  /*5e40*/  IMAD.IADD R96, R92, 0x1, R97 ;  /* 0x000000015c607824 */ /* 0x000fe200078e0261 */
[----:B------:R-:W-:Y:S01]  /*5e50*/  @P6 SHF.L.U32 R4, R91, 0x1f, RZ ;  /* 0x0000001f5b046819 */ /* 0x000fe200000006ff */
[----:B------:R-:W-:Y:S01]  /*5e60*/  IMAD.IADD R39, R36, 0x1, -R39 ;  /* 0x0000000124277824 */ /* 0x000fe200078e0a27 */
[----:B------:R-:W-:Y:S02]  /*5e70*/  @P2 SEL R2, R5, R2, !P4 ;  /* 0x0000000205022207 */ /* 0x000fe40006000000 */
[----:B------:R-:W1:Y:S01]  /*5e80*/  @P6 SYNCS.PHASECHK.TRANS64.TRYWAIT P1, [UR44+0x30], R4 ;  /* 0x00003004ff0065a7 */ /* 0x000e62000802112c */
[----:B------:R-:W-:Y:S02]  /*5e90*/  LOP3.LUT R0, R0, 0xffffff00, RZ, 0xc0, !PT ;  /* 0xffffff0000007812 */ /* 0x000fe400078ec0ff */
[----:B------:R-:W-:Y:S03]  /*5ea0*/  LOP3.LUT R2, R2, 0x1, RZ, 0xc0, !PT ;  /* 0x0000000102027812 */ /* 0x000fe600078ec0ff */
[----:B------:R-:W-:Y:S01]  /*5eb0*/  IMAD.IADD R0, R37, 0x1, R0 ;  /* 0x0000000125007824 */ /* 0x000fe200078e0200 */
[----:B------:R-:W-:Y:S03]  /*5ec0*/  ISETP.NE.U32.AND P5, PT, R2, 0x1, PT ;  /* 0x000000010200780c */ /* 0x000fe60003fa5070 */
[----:B------:R-:W-:Y:S01]  /*5ed0*/  IMAD R39, R39, 0x100000, R0 ;  /* 0x0010000027277824 */ /* 0x000fe200078e0200 */
[----:B------:R-:W-:Y:S01]  /*5ee0*/  P2R R61, PR, RZ, 0x20 ;  /* 0x00000020ff3d7803 */ /* 0x000fe20000000000 */
[----:B------:R2:W4:Y:S01]  /*5ef0*/  SYNCS.PHASECHK.TRANS64.TRYWAIT P0, [R98+URZ+0xa0], R3 ;  /* 0x0000a003620075a7 */ /* 0x00052200080011ff */
[----:B-1----:R-:W-:Y:S01]  /*5f00*/  @P6 SEL R60, RZ, 0x1, !P1 ;  /* 0x00000001ff3c6807 */ /* 0x002fe20004800000 */
[----:B--2---:R-:W-:Y:S06]  /*5f10*/  @!P6 BRA `(.L_x_97) ;  /* 0x000000000068e947 */ /* 0x004fec0003800000 */
[C---:B------:R-:W-:Y:S01]  /*5f20*/  @P5 IMAD R5, R93.reuse, 0x2, R99 ;  /* 0x000000025d055824 */ /* 0x040fe200078e0263 */
[----:B------:R-:W-:Y:S01]  /*5f30*/  ISETP.NE.AND P1, PT, R60, RZ, PT ;  /* 0x000000ff3c00720c */ /* 0x000fe20003f25270 */
[----:B------:R-:W-:Y:S01]  /*5f40*/  @P5 IMAD R2, R93, 0x2, R97 ;  /* 0x000000025d025824 */ /* 0x000fe200078e0261 */
[----:B------:R-:W-:Y:S01]  /*5f50*/  BSSY B0, `(.L_x_98) ;  /* 0x000000e000007945 */ /* 0x000fe20003800000 */
[----:B------:R-:W-:Y:S01]  /*5f60*/  IMAD.MOV.U32 R74, RZ, RZ, RZ ;  /* 0x000000ffff4a7224 */ /* 0x000fe200078e00ff */
[----:B------:R-:W-:Y:S01]  /*5f70*/  CS2R R66, SRZ ;  /* 0x0000000000427805 */ /* 0x000fe2000001ff00 */
[----:B------:R-:W-:Y:S01]  /*5f80*/  @P5 IMAD.IADD R4, R92, 0x1, R5 ;  /* 0x000000015c045824 */ /* 0x000fe200078e0205 */
[----:B------:R-:W-:Y:S02]  /*5f90*/  CS2R R64, SRZ ;  /* 0x0000000000407805 */ /* 0x000fe4000001ff00 */
[----:B------:R-:W-:Y:S02]  /*5fa0*/  CS2R R72, SRZ ;  /* 0x0000000000487805 */ /* 0x000fe4000001ff00 */
[----:B------:R-:W-:Y:S02]  /*5fb0*/  CS2R R50, SRZ ;  /* 0x0000000000327805 */ /* 0x000fe4000001ff00 */
[----:B------:R-:W-:Y:S02]  /*5fc0*/  CS2R R48, SRZ ;  /* 0x0000000000307805 */ /* 0x000fe4000001ff00 */
[----:B------:R-:W-:Y:S02]  /*5fd0*/  CS2R R58, SRZ ;  /* 0x00000000003a7805 */ /* 0x000fe4000001ff00 */
[----:B------:R-:W-:Y:S01]  /*5fe0*/  CS2R R56, SRZ ;  /* 0x0000000000387805 */ /* 0x000fe2000001ff00 */
[----:B------:R-:W-:Y:S06]  /*5ff0*/  @P1 BRA `(.L_x_99) ;  /* 0x00000000000c1947 */ /* 0x000fec0003800000 */
[----:B------:R-:W-:Y:S04]  /*6000*/  SHF.L.U32 R5, R91, 0x1f, RZ ;  /* 0x0000001f5b057819 */ /* 0x000fe800000006ff */
[----:B------:R-:W1:Y:S02]  /*6010*/  SYNCS.PHASECHK.TRANS64.TRYWAIT P1, [UR44+0x30], R5 ;  /* 0x00003005ff0075a7 */ /* 0x000e64000802112c */
[----:B-1----:R-:W-:Y:S05]  /*6020*/  @!P1 BRA `(.L_x_100) ;  /* 0x0000003c00809947 */ /* 0x002fea0003800000 */
.L_x_99:
[----:B------:R-:W-:Y:S05]  /*6030*/  BSYNC B0 ;  /* 0x0000000000007941 */ /* 0x000fea0003800000 */
.L_x_98:
[----:B------:R-:W-:Y:S01]  /*6040*/  ISETP.NE.AND P1, PT, R61, RZ, PT ;  /* 0x000000ff3d00720c */ /* 0x000fe20003f25270 */
[----:B------:R-:W-:Y:S11]  /*6050*/  HFMA2 R46, -RZ, RZ, 0, 5.9604644775390625e-08 ;  /* 0x00000001ff2e7431 */ /* 0x000ff600000001ff */
[----:B------:R-:W-:Y:S01]  /*6060*/  @!UPT UIADD3 URZ, UPT, UPT, URZ, URZ, URZ ;  /* 0x000000fffffff290 */ /* 0x000fe2000fffe0ff */
[----:B------:R-:W-:Y:S05]  /*6070*/  @P1 WARPSYNC.ALL ;  /* 0x0000000000001948 */ /* 0x000fea0003800000 */
[----:B------:R2:W1:Y:S04]  /*6080*/  @P1 LDSM.16.M88.4 R64, [R2+0x400] ;  /* 0x000400000240183b */ /* 0x0004680000000200 */
[----:B------:R2:W1:Y:S04]  /*6090*/  @P1 LDSM.16.M88.4 R72, [R4] ;  /* 0x000000000448183b */ /* 0x0004680000000200 */
[----:B------:R2:W1:Y:S04]  /*60a0*/  @P1 LDSM.16.M88.4 R48, [R47+UR44+0x400] ;  /* 0x0004002c2f30183b */ /* 0x0004680008000200 */
[----:B------:R2:W1:Y:S02]  /*60b0*/  @P1 LDSM.16.M88.4 R56, [R96+0x400] ;  /* 0x000400006038183b */ /* 0x0004640000000200 */
.L_x_97:
[----:B------:R-:W-:Y:S05]  /*60c0*/  BSYNC B1 ;  /* 0x0000000000017941 */ /* 0x000fea0003800000 */
.L_x_96:
[----:B-1----:R-:W-:Y:S04]  /*60d0*/  SHF.R.U32.HI R5, RZ, 0x15, R39 ;  /* 0x00000015ff057819 */ /* 0x002fe80000011627 */
[----:B------:R-:W-:Y:S01]  /*60e0*/  LOP3.LUT P1, RZ, R5, 0x3, R82, 0x48, !PT ;  /* 0x0000000305ff7812 */ /* 0x000fe20007824852 */
[----:B------:R-:W-:Y:S01]  /*60f0*/  @!UPT UIADD3 URZ, UPT, UPT, URZ, URZ, URZ ;  /* 0x000000fffffff290 */ /* 0x000fe2000fffe0ff */
[----:B----4-:R-:W-:Y:S11]  /*6100*/  @P0 BRA `(.L_x_101) ;  /* 0x0000000000080947 */ /* 0x010ff60003800000 */
[----:B------:R-:W1:Y:S02]  /*6110*/  SYNCS.PHASECHK.TRANS64.TRYWAIT P0, [R98+URZ+0xa0], R3 ;  /* 0x0000a003620075a7 */ /* 0x000e6400080011ff */
[----:B-1----:R-:W-:Y:S05]  /*6120*/  @!P0 BRA `(.L_x_102) ;  /* 0x0000003c00588947 */ /* 0x002fea0003800000 */
.L_x_101:
[----:B------:R-:W-:Y:S05]  /*6130*/  @!P1 BRA `(.L_x_103) ;  /* 0x0000000000409947 */ /* 0x000fea0003800000 */
[----:B------:R-:W4:Y:S01]  /*6140*/  LDCU.64 UR8, c[0x4][0x70] ;  /* 0x01000e00ff0877ac */ /* 0x000f220008000a00 */
[----:B-1----:R-:W-:Y:S01]  /*6150*/  MOV R3, 0x0 ;  /* 0x0000000000037802 */ /* 0x002fe20000000f00 */
[----:B------:R-:W-:Y:S02]  /*6160*/  HFMA2 R12, -RZ, RZ, 0, 5.9604644775390625e-08 ;  /* 0x00000001ff0c7431 */ /* 0x000fe400000001ff */
[----:B------:R-:W-:Y:S02]  /*6170*/  IMAD.MOV.U32 R8, RZ, RZ, 0x192 ;  /* 0x00000192ff087424 */ /* 0x000fe400078e00ff */
[----:B------:R-:W-:Y:S01]  /*6180*/  IMAD.MOV.U32 R13, RZ, RZ, RZ ;  /* 0x000000ffff0d7224 */ /* 0x000fe200078e00ff */
[----:B------:R-:W1:Y:S01]  /*6190*/  LDCU.64 UR6, c[0x4][0x78] ;  /* 0x01000f00ff0677ac */ /* 0x000e620008000a00 */
[----:B--2---:R-:W2:Y:S01]  /*61a0*/  LDC.64 R2, c[0x4][R3] ;  /* 0x0100000003027b82 */ /* 0x004ea20000000a00 */
[----:B------:R-:W5:Y:S01]  /*61b0*/  LDCU.64 UR4, c[0x4][0x10] ;  /* 0x01000200ff0477ac */ /* 0x000f620008000a00 */
[----:B----4-:R-:W-:Y:S01]  /*61c0*/  MOV R5, UR9 ;  /* 0x0000000900057c02 */ /* 0x010fe20008000f00 */
[----:B------:R-:W-:Y:S01]  /*61d0*/  IMAD.U32 R4, RZ, RZ, UR8 ;  /* 0x00000008ff047e24 */ /* 0x000fe2000f8e00ff */
[----:B-1----:R-:W-:Y:S01]  /*61e0*/  MOV R7, UR7 ;  /* 0x0000000700077c02 */ /* 0x002fe20008000f00 */
[----:B------:R-:W-:Y:S01]  /*61f0*/  IMAD.U32 R6, RZ, RZ, UR6 ;  /* 0x00000006ff067e24 */ /* 0x000fe2000f8e00ff */
[----:B-----5:R-:W-:Y:S01]  /*6200*/  MOV R11, UR5 ;  /* 0x00000005000b7c02 */ /* 0x020fe20008000f00 */
[----:B------:R-:W-:Y:S02]  /*6210*/  IMAD.U32 R10, RZ, RZ, UR4 ;  /* 0x00000004ff0a7e24 */ /* 0x000fe4000f8e00ff */
[----:B------:R-:W-:Y:S07]  /*6220*/  LEPC R20, `(.L_x_103) ;  /* 0x000000001014794e */ /* 0x000fee0000000000 */
[----:B--23--:R-:W-:Y:S05]  /*6230*/  CALL.ABS.NOINC R2 ;  /* 0x0000000002007343 */ /* 0x00cfea0003c00000 */
.L_x_103:
[C---:B------:R-:W-:Y:S01]  /*6240*/  SHF.L.U32 R40, R48.reuse, 0x10, RZ ;  /* 0x0000001030287819 */ /* 0x040fe200000006ff */
[----:B------:R-:W-:Y:S05]  /*6250*/  WARPSYNC.ALL ;  /* 0x0000000000007948 */ /* 0x000fea0003800000 */
[----:B------:R-:W-:Y:S01]  /*6260*/  R2UR UR4, R39 ;  /* 0x00000000270472ca */ /* 0x000fe200000e0000 */
[----:B------:R-:W-:Y:S01]  /*6270*/  BSSY.RECONVERGENT B0, `(.L_x_104) ;  /* 0x000008b000007945 */ /* 0x000fe20003800200 */
[----:B------:R-:W-:Y:S02]  /*6280*/  LOP3.LUT R43, R48, 0xffff0000, RZ, 0xc0, !PT ;  /* 0xffff0000302b7812 */ /* 0x000fe400078ec0ff */
[----:B------:R-:W-:Y:S02]  /*6290*/  SHF.L.U32 R42, R49, 0x10, RZ ;  /* 0x00000010312a7819 */ /* 0x000fe400000006ff */
[----:B------:R-:W-:Y:S02]  /*62a0*/  SHF.L.U32 R45, R51, 0x10, RZ ;  /* 0x00000010332d7819 */ /* 0x000fe400000006ff */
[----:B------:R-:W-:Y:S02]  /*62b0*/  SHF.L.U32 R62, R93, 0x1, RZ ;  /* 0x000000015d3e7819 */ /* 0x000fe400000006ff */
[----:B------:R-:W-:Y:S02]  /*62c0*/  ISETP.NE.AND P0, PT, R94, RZ, PT ;  /* 0x000000ff5e00720c */ /* 0x000fe40003f05270 */
[----:B------:R-:W-:Y:S01]  /*62d0*/  IADD3 R99, PT, PT, R99, R62, RZ ;  /* 0x0000003e63637210 */ /* 0x000fe20007ffe0ff */
[----:B--2---:R-:W3:Y:S03]  /*62e0*/  LDTM.16dp256bit.x8 R4, tmem[UR4] ;  /* 0x00000004000479ee */ /* 0x004ee600081a0000 */
[----:B------:R-:W-:Y:S01]  /*62f0*/  IADD3 R100, PT, PT, R92, R99, RZ ;  /* 0x000000635c647210 */ /* 0x000fe20007ffe0ff */
[C---:B---3--:R-:W-:Y:S01]  /*6300*/  FMUL R0, R38.reuse, R4 ;  /* 0x0000000426007220 */ /* 0x048fe20000400000 */
[C---:B------:R-:W-:Y:S01]  /*6310*/  FMUL R2, R38.reuse, R5 ;  /* 0x0000000526027220 */ /* 0x040fe20000400000 */
[C---:B-1----:R-:W-:Y:S01]  /*6320*/  FMUL R3, R38.reuse, R6 ;  /* 0x0000000626037220 */ /* 0x042fe20000400000 */
[----:B------:R-:W-:Y:S01]  /*6330*/  FMUL R7, R38, R7 ;  /* 0x0000000726077220 */ /* 0x000fe20000400000 */
[----:B------:R-:W-:Y:S01]  /*6340*/  FFMA R0, R41, R40, R0 ;  /* 0x0000002829007223 */ /* 0x000fe20000000000 */
[----:B------:R-:W-:Y:S01]  /*6350*/  LOP3.LUT R40, R49, 0xffff0000, RZ, 0xc0, !PT ;  /* 0xffff000031287812 */ /* 0x000fe200078ec0ff */
[C---:B------:R-:W-:Y:S01]  /*6360*/  FFMA R2, R41.reuse, R43, R2 ;  /* 0x0000002b29027223 */ /* 0x040fe20000000002 */
[C---:B------:R-:W-:Y:S01]  /*6370*/  SHF.L.U32 R43, R50.reuse, 0x10, RZ ;  /* 0x00000010322b7819 */ /* 0x040fe200000006ff */
[C---:B------:R-:W-:Y:S01]  /*6380*/  FFMA R3, R41.reuse, R42, R3 ;  /* 0x0000002a29037223 */ /* 0x040fe20000000003 */
[----:B------:R-:W-:Y:S01]  /*6390*/  LOP3.LUT R42, R50, 0xffff0000, RZ, 0xc0, !PT ;  /* 0xffff0000322a7812 */ /* 0x000fe200078ec0ff */
[----:B------:R-:W-:Y:S01]  /*63a0*/  FMUL R4, R38, R8 ;  /* 0x0000000826047220 */ /* 0x000fe20000400000 */
[----:B------:R-:W-:Y:S01]  /*63b0*/  F2FP.BF16.F32.PACK_AB R52, R2, R0 ;  /* 0x000000000234723e */ /* 0x000fe200000010ff */
[----:B------:R-:W-:Y:S01]  /*63c0*/  FFMA R7, R41, R40, R7 ;  /* 0x0000002829077223 */ /* 0x000fe20000000007 */
[----:B------:R-:W-:Y:S01]  /*63d0*/  LOP3.LUT R40, R51, 0xffff0000, RZ, 0xc0, !PT ;  /* 0xffff000033287812 */ /* 0x000fe200078ec0ff */
[C---:B------:R-:W-:Y:S01]  /*63e0*/  FMUL R5, R38.reuse, R9 ;  /* 0x0000000926057220 */ /* 0x040fe20000400000 */
[C---:B------:R-:W-:Y:S01]  /*63f0*/  FMUL R6, R38.reuse, R10 ;  /* 0x0000000a26067220 */ /* 0x040fe20000400000 */
[----:B------:R-:W-:Y:S01]  /*6400*/  FMUL R11, R38, R11 ;  /* 0x0000000b260b7220 */ /* 0x000fe20000400000 */
[----:B------:R-:W-:Y:S01]  /*6410*/  F2FP.BF16.F32.PACK_AB R53, R7, R3 ;  /* 0x000000030735723e */ /* 0x000fe200000010ff */
[C---:B------:R-:W-:Y:S01]  /*6420*/  FFMA R4, R41.reuse, R43, R4 ;  /* 0x0000002b29047223 */ /* 0x040fe20000000004 */
[C---:B------:R-:W-:Y:S01]  /*6430*/  SHF.L.U32 R43, R56.reuse, 0x10, RZ ;  /* 0x00000010382b7819 */ /* 0x040fe200000006ff */
[----:B------:R-:W-:Y:S01]  /*6440*/  FFMA R5, R41, R42, R5 ;  /* 0x0000002a29057223 */ /* 0x000fe20000000005 */
[----:B------:R-:W-:Y:S01]  /*6450*/  LOP3.LUT R42, R57, 0xffff0000, RZ, 0xc0, !PT ;  /* 0xffff0000392a7812 */ /* 0x000fe200078ec0ff */
[----:B------:R-:W-:Y:S01]  /*6460*/  FFMA R6, R41, R45, R6 ;  /* 0x0000002d29067223 */ /* 0x000fe20000000006 */
[----:B------:R-:W-:Y:S01]  /*6470*/  SHF.L.U32 R45, R57, 0x10, RZ ;  /* 0x00000010392d7819 */ /* 0x000fe200000006ff */
[----:B------:R-:W-:Y:S01]  /*6480*/  FFMA R11, R41, R40, R11 ;  /* 0x00000028290b7223 */ /* 0x000fe2000000000b */
[----:B------:R-:W-:Y:S01]  /*6490*/  LOP3.LUT R40, R56, 0xffff0000, RZ, 0xc0, !PT ;  /* 0xffff000038287812 */ /* 0x000fe200078ec0ff */
[C---:B------:R-:W-:Y:S01]  /*64a0*/  FMUL R8, R38.reuse, R12 ;  /* 0x0000000c26087220 */ /* 0x040fe20000400000 */
[----:B------:R-:W-:Y:S01]  /*64b0*/  F2FP.BF16.F32.PACK_AB R54, R5, R4 ;  /* 0x000000040536723e */ /* 0x000fe200000010ff */
[C---:B------:R-:W-:Y:S01]  /*64c0*/  FMUL R9, R38.reuse, R13 ;  /* 0x0000000d26097220 */ /* 0x040fe20000400000 */
[----:B------:R-:W-:Y:S01]  /*64d0*/  F2FP.BF16.F32.PACK_AB R55, R11, R6 ;  /* 0x000000060b37723e */ /* 0x000fe200000010ff */
[C---:B------:R-:W-:Y:S01]  /*64e0*/  FMUL R10, R38.reuse, R14 ;  /* 0x0000000e260a7220 */ /* 0x040fe20000400000 */
[----:B------:R-:W-:Y:S01]  /*64f0*/  FMUL R15, R38, R15 ;  /* 0x0000000f260f7220 */ /* 0x000fe20000400000 */
[----:B------:R-:W-:Y:S01]  /*6500*/  FFMA R8, R41, R43, R8 ;  /* 0x0000002b29087223 */ /* 0x000fe20000000008 */
[----:B------:R-:W-:Y:S01]  /*6510*/  SHF.L.U32 R43, R59, 0x10, RZ ;  /* 0x000000103b2b7819 */ /* 0x000fe200000006ff */
[C---:B------:R-:W-:Y:S01]  /*6520*/  FFMA R9, R41.reuse, R40, R9 ;  /* 0x0000002829097223 */ /* 0x040fe20000000009 */
[C---:B------:R-:W-:Y:S01]  /*6530*/  SHF.L.U32 R40, R58.reuse, 0x10, RZ ;  /* 0x000000103a287819 */ /* 0x040fe200000006ff */
        /* <DEDUP_REMOVED lines=8> */
[----:B------:R-:W-:Y:S01]  /*65c0*/  FMUL R14, R38, R18 ;  /* 0x00000012260e7220 */ /* 0x000fe20000400000 */
[----:B------:R-:W-:Y:S01]  /*65d0*/  FFMA R12, R41, R40, R12 ;  /* 0x00000028290c7223 */ /* 0x000fe2000000000c */
[----:B------:R-:W-:Y:S01]  /*65e0*/  LOP3.LUT R40, R59, 0xffff0000, RZ, 0xc0, !PT ;  /* 0xffff00003b287812 */ /* 0x000fe200078ec0ff */
[C---:B------:R-:W-:Y:S01]  /*65f0*/  FFMA R13, R41.reuse, R42, R13 ;  /* 0x0000002a290d7223 */ /* 0x040fe2000000000d */
[----:B------:R-:W-:Y:S01]  /*6600*/  LOP3.LUT R42, R64, 0xffff0000, RZ, 0xc0, !PT ;  /* 0xffff0000402a7812 */ /* 0x000fe200078ec0ff */
[----:B------:R-:W-:Y:S01]  /*6610*/  FMUL R19, R38, R19 ;  /* 0x0000001326137220 */ /* 0x000fe20000400000 */
[----:B------:R-:W-:Y:S01]  /*6620*/  FFMA R14, R41, R43, R14 ;  /* 0x0000002b290e7223 */ /* 0x000fe2000000000e */
[----:B------:R-:W-:Y:S01]  /*6630*/  SHF.L.U32 R43, R64, 0x10, RZ ;  /* 0x00000010402b7819 */ /* 0x000fe200000006ff */
[C---:B------:R-:W-:Y:S01]  /*6640*/  FMUL R16, R38.reuse, R20 ;  /* 0x0000001426107220 */ /* 0x040fe20000400000 */
        /* <DEDUP_REMOVED lines=19> */
[----:B------:R1:W-:Y:S01]  /*6780*/  STSM.16.M88.4 [R97+0x400], R52 ;  /* 0x0004003461007844 */ /* 0x0003e20000000200 */
[C---:B------:R-:W-:Y:S01]  /*6790*/  FMUL R22, R38.reuse, R26 ;  /* 0x0000001a26167220 */ /* 0x040fe20000400000 */
[----:B------:R-:W-:Y:S01]  /*67a0*/  FMUL R27, R38, R27 ;  /* 0x0000001b261b7220 */ /* 0x000fe20000400000 */
[----:B------:R-:W-:Y:S01]  /*67b0*/  FFMA R20, R41, R43, R20 ;  /* 0x0000002b29147223 */ /* 0x000fe20000000014 */
[----:B------:R-:W-:Y:S01]  /*67c0*/  SHF.L.U32 R43, R73, 0x10, RZ ;  /* 0x00000010492b7819 */ /* 0x000fe200000006ff */
[C---:B------:R-:W-:Y:S01]  /*67d0*/  FFMA R21, R41.reuse, R40, R21 ;  /* 0x0000002829157223 */ /* 0x040fe20000000015 */
[C---:B------:R-:W-:Y:S02]  /*67e0*/  SHF.L.U32 R40, R72.reuse, 0x10, RZ ;  /* 0x0000001048287819 */ /* 0x040fe400000006ff */
[----:B------:R1:W-:Y:S01]  /*67f0*/  STSM.16.M88.4 [R96+0x400], R68 ;  /* 0x0004004460007844 */ /* 0x0003e20000000200 */
[----:B------:R-:W-:Y:S01]  /*6800*/  FFMA R22, R41, R45, R22 ;  /* 0x0000002d29167223 */ /* 0x000fe20000000016 */
[----:B------:R-:W-:Y:S01]  /*6810*/  SHF.L.U32 R45, R75, 0x10, RZ ;  /* 0x000000104b2d7819 */ /* 0x000fe200000006ff */
[C---:B------:R-:W-:Y:S01]  /*6820*/  FFMA R27, R41.reuse, R42, R27 ;  /* 0x0000002a291b7223 */ /* 0x040fe2000000001b */
[----:B------:R-:W-:Y:S01]  /*6830*/  LOP3.LUT R42, R72, 0xffff0000, RZ, 0xc0, !PT ;  /* 0xffff0000482a7812 */ /* 0x000fe200078ec0ff */
[C---:B------:R-:W-:Y:S01]  /*6840*/  FMUL R24, R38.reuse, R28 ;  /* 0x0000001c26187220 */ /* 0x040fe20000400000 */
[C---:B------:R-:W-:Y:S01]  /*6850*/  FMUL R25, R38.reuse, R29 ;  /* 0x0000001d26197220 */ /* 0x040fe20000400000 */
[C---:B------:R-:W-:Y:S01]  /*6860*/  FMUL R26, R38.reuse, R30 ;  /* 0x0000001e261a7220 */ /* 0x040fe20000400000 */
[----:B------:R-:W-:Y:S01]  /*6870*/  FMUL R31, R38, R31 ;  /* 0x0000001f261f7220 */ /* 0x000fe20000400000 */
[----:B------:R-:W-:Y:S01]  /*6880*/  FFMA R24, R41, R40, R24 ;  /* 0x0000002829187223 */ /* 0x000fe20000000018 */
[----:B------:R-:W-:Y:S01]  /*6890*/  LOP3.LUT R40, R73, 0xffff0000, RZ, 0xc0, !PT ;  /* 0xffff000049287812 */ /* 0x000fe200078ec0ff */
[C---:B------:R-:W-:Y:S01]  /*68a0*/  FFMA R25, R41.reuse, R42, R25 ;  /* 0x0000002a29197223 */ /* 0x040fe20000000019 */
[C---:B------:R-:W-:Y:S01]  /*68b0*/  FFMA R26, R41.reuse, R43, R26 ;  /* 0x0000002b291a7223 */ /* 0x040fe2000000001a */
[----:B------:R-:W-:Y:S01]  /*68c0*/  SHF.L.U32 R43, R74, 0x10, RZ ;  /* 0x000000104a2b7819 */ /* 0x000fe200000006ff */
[----:B------:R-:W-:Y:S01]  /*68d0*/  FMUL R28, R38, R32 ;  /* 0x00000020261c7220 */ /* 0x000fe20000400000 */
[----:B------:R-:W-:Y:S01]  /*68e0*/  LOP3.LUT R42, R74, 0xffff0000, RZ, 0xc0, !PT ;  /* 0xffff00004a2a7812 */ /* 0x000fe200078ec0ff */
[----:B------:R-:W-:Y:S01]  /*68f0*/  FFMA R31, R41, R40, R31 ;  /* 0x00000028291f7223 */ /* 0x000fe2000000001f */
[C---:B------:R-:W-:Y:S01]  /*6900*/  FMUL R29, R38.reuse, R33 ;  /* 0x00000021261d7220 */ /* 0x040fe20000400000 */
[C---:B------:R-:W-:Y:S01]  /*6910*/  FMUL R30, R38.reuse, R34 ;  /* 0x00000022261e7220 */ /* 0x040fe20000400000 */
[----:B------:R-:W-:Y:S01]  /*6920*/  LOP3.LUT R40, R75, 0xffff0000, RZ, 0xc0, !PT ;  /* 0xffff00004b287812 */ /* 0x000fe200078ec0ff */
[----:B------:R-:W-:Y:S01]  /*6930*/  FMUL R35, R38, R35 ;  /* 0x0000002326237220 */ /* 0x000fe20000400000 */
[C---:B------:R-:W-:Y:S01]  /*6940*/  FFMA R28, R41.reuse, R43, R28 ;  /* 0x0000002b291c7223 */ /* 0x040fe2000000001c */
[C---:B------:R-:W-:Y:S01]  /*6950*/  FFMA R29, R41.reuse, R42, R29 ;  /* 0x0000002a291d7223 */ /* 0x040fe2000000001d */
[C---:B------:R-:W-:Y:S01]  /*6960*/  FFMA R30, R41.reuse, R45, R30 ;  /* 0x0000002d291e7223 */ /* 0x040fe2000000001e */
[----:B------:R-:W-:Y:S01]  /*6970*/  FFMA R35, R41, R40, R35 ;  /* 0x0000002829237223 */ /* 0x000fe20000000023 */
[----:B------:R-:W-:Y:S02]  /*6980*/  F2FP.BF16.F32.PACK_AB R106, R21, R20 ;  /* 0x00000014156a723e */ /* 0x000fe400000010ff */
[----:B------:R-:W-:Y:S02]  /*6990*/  F2FP.BF16.F32.PACK_AB R107, R27, R22 ;  /* 0x000000161b6b723e */ /* 0x000fe400000010ff */
[----:B------:R-:W-:Y:S02]  /*69a0*/  F2FP.BF16.F32.PACK_AB R108, R25, R24 ;  /* 0x00000018196c723e */ /* 0x000fe400000010ff */
[----:B------:R-:W-:Y:S01]  /*69b0*/  F2FP.BF16.F32.PACK_AB R109, R31, R26 ;  /* 0x0000001a1f6d723e */ /* 0x000fe200000010ff */
[----:B------:R1:W-:Y:S01]  /*69c0*/  STSM.16.M88.4 [R99], R104 ;  /* 0x0000006863007844 */ /* 0x0003e20000000200 */
[----:B------:R-:W-:Y:S02]  /*69d0*/  F2FP.BF16.F32.PACK_AB R110, R29, R28 ;  /* 0x0000001c1d6e723e */ /* 0x000fe400000010ff */
[----:B------:R-:W-:Y:S05]  /*69e0*/  F2FP.BF16.F32.PACK_AB R111, R35, R30 ;  /* 0x0000001e236f723e */ /* 0x000fea00000010ff */
[----:B------:R1:W-:Y:S01]  /*69f0*/  STSM.16.M88.4 [R100], R108 ;  /* 0x0000006c64007844 */ /* 0x0003e20000000200 */
[----:B------:R-:W-:Y:S01]  /*6a00*/  @!PT LDS RZ, [RZ] ;  /* 0x00000000fffff984 */ /* 0x000fe20000000800 */
[----:B------:R-:W-:Y:S01]  /*6a10*/  @!PT LDS RZ, [RZ] ;  /* 0x00000000fffff984 */ /* 0x000fe20000000800 */
[----:B------:R-:W-:Y:S01]  /*6a20*/  @!PT LDS RZ, [RZ] ;  /* 0x00000000fffff984 */ /* 0x000fe20000000800 */
[----:B------:R-:W-:Y:S01]  /*6a30*/  @!PT LDS RZ, [RZ] ;  /* 0x00000000fffff984 */ /* 0x000fe20000000800 */
[----:B------:R2:W-:Y:S07]  /*6a40*/  MEMBAR.ALL.CTA ;  /* 0x0000000000007992 */ /* 0x0005ee0000008000 */
[----:B--2---:R-:W2:Y:S02]  /*6a50*/  FENCE.VIEW.ASYNC.S ;  /* 0x00000000000073c6 */ /* 0x004ea40000000000 */
[----:B--2---:R-:W-:Y:S06]  /*6a60*/  BAR.SYNC.DEFER_BLOCKING 0x1, 0x80 ;  /* 0x0042000000007b1d */ /* 0x004fec0000010000 */
[----:B------:R-:W-:Y:S05]  /*6a70*/  @P0 BRA `(.L_x_105) ;  /* 0x0000000000280947 */ /* 0x000fea0003800000 */
[----:B------:R-:W2:Y:S01]  /*6a80*/  LDCU.64 UR6, c[0x0][0x348] ;  /* 0x00006900ff0677ac */ /* 0x000ea20008000a00 */
[----:B------:R-:W-:Y:S01]  /*6a90*/  UIADD3 UR4, UPT, UPT, UR44, 0x400, URZ ;  /* 0x000004002c047890 */ /* 0x000fe2000fffe0ff */
[----:B------:R-:W-:Y:S05]  /*6aa0*/  UMOV UR51, UR36 ;  /* 0x0000002400337c82 */ /* 0x000fea0008000000 */
[----:B------:R-:W-:Y:S04]  /*6ab0*/  MOV R86, UR4 ;  /* 0x0000000400567c02 */ /* 0x000fe80008000f00 */
[----:B------:R-:W-:Y:S01]  /*6ac0*/  R2UR UR48, R86 ;  /* 0x00000000563072ca */ /* 0x000fe200000e0000 */
[----:B--2---:R-:W-:Y:S04]  /*6ad0*/  UIADD3 UR4, UP0, UPT, UR6, 0x680, URZ ;  /* 0x0000068006047890 */ /* 0x004fe8000ff1e0ff */
[----:B------:R-:W-:Y:S09]  /*6ae0*/  UIADD3.X UR5, UPT, UPT, URZ, UR7, URZ, UP0, !UPT ;  /* 0x00000007ff057290 */ /* 0x000ff200087fe4ff */
[----:B------:R2:W-:Y:S01]  /*6af0*/  UTMASTG.3D [UR48], [UR4] ;  /* 0x00000030040073b5 */ /* 0x0005e20008010000 */
[----:B------:R0:W-:Y:S01]  /*6b00*/  UTMACMDFLUSH ;  /* 0x00000000000079b7 */ /* 0x0001e20000000000 */
[----:B--2---:R-:W-:Y:S04]  /*6b10*/  DEPBAR.LE SB0, 0x1 ;  /* 0x000080400000791a */ /* 0x004fe80000000000 */
.L_x_105:
[----:B------:R-:W-:Y:S05]  /*6b20*/  BSYNC.RECONVERGENT B0 ;  /* 0x0000000000007941 */ /* 0x000fea0003800200 */
.L_x_104:
[----:B------:R-:W-:Y:S01]  /*6b30*/  BAR.SYNC.DEFER_BLOCKING 0x1, 0x80 ;  /* 0x0042000000007b1d */ /* 0x000fe20000010000 */
[----:B------:R-:W-:Y:S01]  /*6b40*/  ISETP.NE.AND P1, PT, R95, RZ, PT ;  /* 0x000000ff5f00720c */ /* 0x000fe20003f25270 */
[----:B------:R-:W-:Y:S01]  /*6b50*/  UISETP.NE.AND UP0, UPT, UR47, URZ, UPT ;  /* 0x000000ff2f00728c */ /* 0x000fe2000bf05270 */
[----:B------:R-:W-:Y:S11]  /*6b60*/  LEA R3, R46, UR44, 0x3 ;  /* 0x0000002c2e037c11 */ /* 0x000ff6000f8e18ff */
[----:B------:R-:W-:Y:S01]  /*6b70*/  @P1 SHF.L.U32 R4, R91, 0x1f, RZ ;  /* 0x0000001f5b041819 */ /* 0x000fe200000006ff */
[----:B------:R-:W-:Y:S06]  /*6b80*/  BRA.U !UP0, `(.L_x_106) ;  /* 0x0000000108247547 */ /* 0x000fec000b800000 */
[----:B------:R-:W2:Y:S01]  /*6b90*/  S2R R0, SR_CgaCtaId ;  /* 0x0000000000007919 */ /* 0x000ea20000008800 */
[----:B------:R-:W-:Y:S01]  /*6ba0*/  IMAD.U32 R2, RZ, RZ, UR46 ;  /* 0x0000002eff027e24 */ /* 0x000fe2000f8e00ff */
[----:B------:R-:W-:Y:S04]  /*6bb0*/  UIADD3 UR4, UPT, UPT, UR46, 0x1, URZ ;  /* 0x000000012e047890 */ /* 0x000fe8000fffe0ff */
[----:B------:R-:W-:Y:S01]  /*6bc0*/  @P1 LEA R2, R2, UR44, 0x3 ;  /* 0x0000002c02021c11 */ /* 0x000fe2000f8e18ff */
[----:B------:R-:W-:Y:S04]  /*6bd0*/  UISETP.NE.AND UP0, UPT, UR4, 0x4, UPT ;  /* 0x000000040400788c */ /* 0x000fe8000bf05270 */
[----:B------:R-:W-:Y:S01]  /*6be0*/  @P1 VIADD R5, R2, 0x50 ;  /* 0x0000005002051836 */ /* 0x000fe20000000000 */
[----:B------:R-:W-:Y:S04]  /*6bf0*/  USEL UR46, UR4, URZ, UP0 ;  /* 0x000000ff042e7287 */ /* 0x000fe80008000000 */
[----:B--2---:R-:W-:Y:S04]  /*6c00*/  @P1 PRMT R0, R0, 0x654, R5 ;  /* 0x0000065400001816 */ /* 0x004fe80000000005 */
[----:B------:R2:W-:Y:S04]  /*6c10*/  @P1 SYNCS.ARRIVE.TRANS64.RED.A1T0 RZ, [R0+URZ], RZ ;  /* 0x000000ff00ff19a7 */ /* 0x0005e800081004ff */
.L_x_106:
[----:B------:R-:W3:Y:S01]  /*6c20*/  @P1 SYNCS.PHASECHK.TRANS64.TRYWAIT P0, [R3+URZ+0x30], R4 ;  /* 0x00003004030015a7 */ /* 0x000ee200080011ff */
[----:B------:R-:W-:Y:S01]  /*6c30*/  BSSY B1, `(.L_x_107) ;  /* 0x0000017000017945 */ /* 0x000fe20003800000 */
[----:B---3--:R-:W-:Y:S03]  /*6c40*/  @P1 SEL R60, RZ, 0x1, !P0 ;  /* 0x00000001ff3c1807 */ /* 0x008fe60004000000 */
[----:B------:R-:W-:Y:S05]  /*6c50*/  @!P1 BRA `(.L_x_108) ;  /* 0x0000000000509947 */ /* 0x000fea0003800000 */
[----:B------:R-:W-:Y:S01]  /*6c60*/  ISETP.NE.AND P1, PT, R61, RZ, PT ;  /* 0x000000ff3d00720c */ /* 0x000fe20003f25270 */
[----:B------:R-:W-:Y:S01]  /*6c70*/  BSSY B0, `(.L_x_109) ;  /* 0x000000a000007945 */ /* 0x000fe20003800000 */
[----:B------:R-:W-:Y:S11]  /*6c80*/  ISETP.NE.AND P0, PT, R60, RZ, PT ;  /* 0x000000ff3c00720c */ /* 0x000ff60003f05270 */
[----:B------:R-:W-:Y:S04]  /*6c90*/  @P1 IMAD R4, R46, 0x2000, R47 ;  /* 0x000020002e041824 */ /* 0x000fe800078e022f */
[----:B------:R-:W-:Y:S04]  /*6ca0*/  @P1 VIADD R7, R4, UR44 ;  /* 0x0000002c04071c36 */ /* 0x000fe80008000000 */
[----:B------:R-:W-:Y:S01]  /*6cb0*/  @P1 IMAD.IADD R2, R92, 0x1, R7 ;  /* 0x000000015c021824 */ /* 0x000fe200078e0207 */
[----:B------:R-:W-:Y:S01]  /*6cc0*/  @P1 IADD3 R5, PT, PT, R62, R7, RZ ;  /* 0x000000073e051210 */ /* 0x000fe20007ffe0ff */
[----:B------:R-:W-:Y:S06]  /*6cd0*/  @P0 BRA `(.L_x_110) ;  /* 0x00000000000c0947 */ /* 0x000fec0003800000 */
[----:B--2---:R-:W-:Y:S04]  /*6ce0*/  SHF.L.U32 R0, R91, 0x1f, RZ ;  /* 0x0000001f5b007819 */ /* 0x004fe800000006ff */
[----:B------:R-:W2:Y:S02]  /*6cf0*/  SYNCS.PHASECHK.TRANS64.TRYWAIT P0, [R3+URZ+0x30], R0 ;  /* 0x00003000030075a7 */ /* 0x000ea400080011ff */
[----:B--2---:R-:W-:Y:S05]  /*6d00*/  @!P0 BRA `(.L_x_111) ;  /* 0x0000003000748947 */ /* 0x004fea0003800000 */
.L_x_110:
[----:B------:R-:W-:Y:S05]  /*6d10*/  BSYNC B0 ;  /* 0x0000000000007941 */ /* 0x000fea0003800000 */
.L_x_109:
[----:B------:R-:W-:Y:S02]  /*6d20*/  ISETP.NE.AND P0, PT, R61, RZ, PT ;  /* 0x000000ff3d00720c */ /* 0x000fe40003f05270 */
[----:B------:R-:W-:Y:S11]  /*6d30*/  IADD3 R46, PT, PT, R46, 0x1, RZ ;  /* 0x000000012e2e7810 */ /* 0x000ff60007ffe0ff */
[----:B--2---:R-:W-:Y:S01]  /*6d40*/  @P0 IMAD.IADD R0, R92, 0x1, R5 ;  /* 0x000000015c000824 */ /* 0x004fe200078e0205 */
[----:B------:R-:W-:Y:S05]  /*6d50*/  @P0 WARPSYNC.ALL ;  /* 0x0000000000000948 */ /* 0x000fea0003800000 */
[----:B------:R3:W4:Y:S04]  /*6d60*/  @P0 LDSM.16.M88.4 R48, [R4+UR44+0x400] ;  /* 0x0004002c0430083b */ /* 0x0007280008000200 */
[----:B------:R3:W2:Y:S04]  /*6d70*/  @P0 LDSM.16.M88.4 R56, [R2+0x400] ;  /* 0x000400000238083b */ /* 0x0006a80000000200 */
[----:B------:R3:W1:Y:S04]  /*6d80*/  @P0 LDSM.16.M88.4 R64, [R5+0x400] ;  /* 0x000400000540083b */ /* 0x0006680000000200 */
[----:B------:R3:W1:Y:S02]  /*6d90*/  @P0 LDSM.16.M88.4 R72, [R0+0x400] ;  /* 0x000400000048083b */ /* 0x0006640000000200 */
.L_x_108:
[----:B------:R-:W-:Y:S05]  /*6da0*/  BSYNC B1 ;  /* 0x0000000000017941 */ /* 0x000fea0003800000 */
.L_x_107:
[----:B------:R-:W-:Y:S05]  /*6db0*/  VIADD R3, R39, 0x40 ;  /* 0x0000004027037836 */ /* 0x000fea0000000000 */
[----:B------:R-:W-:Y:S04]  /*6dc0*/  SHF.R.U32.HI R3, RZ, 0x15, R3 ;  /* 0x00000015ff037819 */ /* 0x000fe80000011603 */
[----:B------:R-:W-:Y:S11]  /*6dd0*/  LOP3.LUT P0, RZ, R3, 0x3, R82, 0x48, !PT ;  /* 0x0000000303ff7812 */ /* 0x000ff60007804852 */
[----:B------:R-:W-:Y:S02]  /*6de0*/  @!UPT UIADD3 URZ, UPT, UPT, URZ, URZ, URZ ;  /* 0x000000fffffff290 */ /* 0x000fe4000fffe0ff */
[----:B------:R-:W-:Y:S05]  /*6df0*/  @!P0 BRA `(.L_x_112) ;  /* 0x0000000000408947 */ /* 0x000fea0003800000 */
[----:B------:R-:W5:Y:S01]  /*6e00*/  LDCU.64 UR8, c[0x4][0x70] ;  /* 0x01000e00ff0877ac */ /* 0x000f620008000a00 */
[----:B------:R-:W-:Y:S01]  /*6e10*/  MOV R3, 0x0 ;  /* 0x0000000000037802 */ /* 0x000fe20000000f00 */
[----:B------:R-:W-:Y:S02]  /*6e20*/  HFMA2 R12, -RZ, RZ, 0, 5.9604644775390625e-08 ;  /* 0x00000001ff0c7431 */ /* 0x000fe400000001ff */
[----:B------:R-:W-:Y:S02]  /*6e30*/  IMAD.MOV.U32 R8, RZ, RZ, 0x192 ;  /* 0x00000192ff087424 */ /* 0x000fe400078e00ff */
[----:B------:R-:W-:Y:S01]  /*6e40*/  IMAD.MOV.U32 R13, RZ, RZ, RZ ;  /* 0x000000ffff0d7224 */ /* 0x000fe200078e00ff */
[----:B------:R-:W2:Y:S01]  /*6e50*/  LDCU.64 UR6, c[0x4][0x78] ;  /* 0x01000f00ff0677ac */ /* 0x000ea20008000a00 */
[----:B---3--:R-:W3:Y:S01]  /*6e60*/  LDC.64 R2, c[0x4][R3] ;  /* 0x0100000003027b82 */ /* 0x008ee20000000a00 */
[----:B------:R-:W4:Y:S01]  /*6e70*/  LDCU.64 UR4, c[0x4][0x10] ;  /* 0x01000200ff0477ac */ /* 0x000f220008000a00 */
[----:B-----5:R-:W-:Y:S01]  /*6e80*/  MOV R5, UR9 ;  /* 0x0000000900057c02 */ /* 0x020fe20008000f00 */
[----:B------:R-:W-:Y:S01]  /*6e90*/  IMAD.U32 R4, RZ, RZ, UR8 ;  /* 0x00000008ff047e24 */ /* 0x000fe2000f8e00ff */
[----:B--2---:R-:W-:Y:S01]  /*6ea0*/  MOV R7, UR7 ;  /* 0x0000000700077c02 */ /* 0x004fe20008000f00 */
[----:B------:R-:W-:Y:S01]  /*6eb0*/  IMAD.U32 R6, RZ, RZ, UR6 ;  /* 0x00000006ff067e24 */ /* 0x000fe2000f8e00ff */
[----:B----4-:R-:W-:Y:S01]  /*6ec0*/  MOV R11, UR5 ;  /* 0x00000005000b7c02 */ /* 0x010fe20008000f00 */
[----:B------:R-:W-:Y:S02]  /*6ed0*/  IMAD.U32 R10, RZ, RZ, UR4 ;  /* 0x00000004ff0a7e24 */ /* 0x000fe4000f8e00ff */
[----:B------:R-:W-:Y:S07]  /*6ee0*/  LEPC R20, `(.L_x_112) ;  /* 0x000000001014794e */ /* 0x000fee0000000000 */
[----:B-1-3--:R-:W-:Y:S05]  /*6ef0*/  CALL.ABS.NOINC R2 ;  /* 0x0000000002007343 */ /* 0x00afea0003c00000 */
.L_x_112:
[C---:B----4-:R-:W-:Y:S01]  /*6f00*/  SHF.L.U32 R40, R48.reuse, 0x10, RZ ;  /* 0x0000001030287819 */ /* 0x050fe200000006ff */
[----:B------:R-:W-:Y:S05]  /*6f10*/  WARPSYNC.ALL ;  /* 0x0000000000007948 */ /* 0x000fea0003800000 */
[----:B------:R-:W-:Y:S01]  /*6f20*/  R2UR UR4, R39 ;  /* 0x00000000270472ca */ /* 0x000fe200000e0000 */
[----:B------:R-:W4:Y:S01]  /*6f30*/  S2R R101, SR_CgaCtaId ;  /* 0x0000000000657919 */ /* 0x000f220000008800 */
[----:B------:R-:W-:Y:S01]  /*6f40*/  LOP3.LUT R43, R48, 0xffff0000, RZ, 0xc0, !PT ;  /* 0xffff0000302b7812 */ /* 0x000fe200078ec0ff */
[----:B------:R-:W-:Y:S01]  /*6f50*/  BSSY.RECONVERGENT B0, `(.L_x_113) ;  /* 0x000008e000007945 */ /* 0x000fe20003800200 */
[----:B------:R-:W-:Y:S02]  /*6f60*/  LOP3.LUT R42, R49, 0xffff0000, RZ, 0xc0, !PT ;  /* 0xffff0000312a7812 */ /* 0x000fe400078ec0ff */
[----:B------:R-:W-:Y:S02]  /*6f70*/  LOP3.LUT R44, R50, 0xffff0000, RZ, 0xc0, !PT ;  /* 0xffff0000322c7812 */ /* 0x000fe400078ec0ff */
[----:B--2---:R-:W-:Y:S02]  /*6f80*/  SHF.L.U32 R45, R59, 0x10, RZ ;  /* 0x000000103b2d7819 */ /* 0x004fe400000006ff */
[----:B------:R-:W-:Y:S02]  /*6f90*/  ISETP.NE.AND P6, PT, R95, RZ, PT ;  /* 0x000000ff5f00720c */ /* 0x000fe40003fc5270 */
[----:B------:R-:W-:Y:S01]  /*6fa0*/  ISETP.NE.AND P0, PT, R94, RZ, PT ;  /* 0x000000ff5e00720c */ /* 0x000fe20003f05270 */
[----:B---3--:R-:W2:Y:S01]  /*6fb0*/  LDTM.16dp256bit.x8 R4, tmem[UR4+0x40] ;  /* 0x00004004000479ee */ /* 0x008ea200081a0000 */
[----:B------:R-:W-:Y:S09]  /*6fc0*/  MOV R63, UR46 ;  /* 0x0000002e003f7c02 */ /* 0x000ff20008000f00 */
[----:B------:R-:W-:Y:S02]  /*6fd0*/  @P6 LEA R63, R63, UR44, 0x3 ;  /* 0x0000002c3f3f6c11 */ /* 0x000fe4000f8e18ff */
[----:B-1----:R-:W-:Y:S02]  /*6fe0*/  @P6 SHF.L.U32 R108, R91, 0x1f, RZ ;  /* 0x0000001f5b6c6819 */ /* 0x002fe400000006ff */
[----:B------:R-:W-:Y:S02]  /*6ff0*/  @P6 IADD3 R102, PT, PT, R63, 0x50, RZ ;  /* 0x000000503f666810 */ /* 0x000fe40007ffe0ff */
[----:B------:R-:W-:Y:S02]  /*7000*/  LEA R63, R46, UR44, 0x3 ;  /* 0x0000002c2e3f7c11 */ /* 0x000fe4000f8e18ff */
[----:B----4-:R-:W-:Y:S01]  /*7010*/  @P6 PRMT R102, R101, 0x654, R102 ;  /* 0x0000065465666816 */ /* 0x010fe20000000066 */
[C---:B--2---:R-:W-:Y:S01]  /*7020*/  FMUL R0, R38.reuse, R4 ;  /* 0x0000000426007220 */ /* 0x044fe20000400000 */
[C---:B------:R-:W-:Y:S01]  /*7030*/  FMUL R2, R38.reuse, R5 ;  /* 0x0000000526027220 */ /* 0x040fe20000400000 */
[C---:B------:R-:W-:Y:S01]  /*7040*/  FMUL R3, R38.reuse, R6 ;  /* 0x0000000626037220 */ /* 0x040fe20000400000 */
[C---:B------:R-:W-:Y:S01]  /*7050*/  FMUL R7, R38.reuse, R7 ;  /* 0x0000000726077220 */ /* 0x040fe20000400000 */
[----:B------:R-:W-:Y:S01]  /*7060*/  FFMA R0, R41, R40, R0 ;  /* 0x0000002829007223 */ /* 0x000fe20000000000 */
[----:B------:R-:W-:Y:S01]  /*7070*/  SHF.L.U32 R40, R49, 0x10, RZ ;  /* 0x0000001031287819 */ /* 0x000fe200000006ff */
[----:B------:R-:W-:Y:S01]  /*7080*/  FFMA R2, R41, R43, R2 ;  /* 0x0000002b29027223 */ /* 0x000fe20000000002 */
[----:B------:R-:W-:Y:S01]  /*7090*/  SHF.L.U32 R43, R51, 0x10, RZ ;  /* 0x00000010332b7819 */ /* 0x000fe200000006ff */
[C---:B------:R-:W-:Y:S01]  /*70a0*/  FMUL R4, R38.reuse, R8 ;  /* 0x0000000826047220 */ /* 0x040fe20000400000 */
[----:B------:R-:W-:Y:S01]  /*70b0*/  FMUL R5, R38, R9 ;  /* 0x0000000926057220 */ /* 0x000fe20000400000 */
[C---:B------:R-:W-:Y:S01]  /*70c0*/  FFMA R3, R41.reuse, R40, R3 ;  /* 0x0000002829037223 */ /* 0x040fe20000000003 */
[----:B------:R-:W-:Y:S01]  /*70d0*/  SHF.L.U32 R40, R50, 0x10, RZ ;  /* 0x0000001032287819 */ /* 0x000fe200000006ff */
[----:B------:R-:W-:Y:S01]  /*70e0*/  FFMA R7, R41, R42, R7 ;  /* 0x0000002a29077223 */ /* 0x000fe20000000007 */
[----:B------:R-:W-:Y:S01]  /*70f0*/  LOP3.LUT R42, R51, 0xffff0000, RZ, 0xc0, !PT ;  /* 0xffff0000332a7812 */ /* 0x000fe200078ec0ff */
[----:B------:R-:W-:Y:S01]  /*7100*/  FMUL R6, R38, R10 ;  /* 0x0000000a26067220 */ /* 0x000fe20000400000 */
[----:B------:R-:W-:Y:S01]  /*7110*/  F2FP.BF16.F32.PACK_AB R52, R2, R0 ;  /* 0x000000000234723e */ /* 0x000fe200000010ff */
        /* <DEDUP_REMOVED lines=18> */
[C---:B------:R-:W-:Y:S01]  /*7240*/  LOP3.LUT R42, R58.reuse, 0xffff0000, RZ, 0xc0, !PT ;  /* 0xffff00003a2a7812 */ /* 0x040fe200078ec0ff */
[----:B------:R-:W-:Y:S01]  /*7250*/  FFMA R10, R41, R43, R10 ;  /* 0x0000002b290a7223 */ /* 0x000fe2000000000a */
[----:B------:R-:W-:Y:S01]  /*7260*/  SHF.L.U32 R43, R58, 0x10, RZ ;  /* 0x000000103a2b7819 */ /* 0x000fe200000006ff */
[C---:B------:R-:W-:Y:S01]  /*7270*/  FMUL R15, R38.reuse, R15 ;  /* 0x0000000f260f7220 */ /* 0x040fe20000400000 */
[----:B------:R-:W-:Y:S01]  /*7280*/  F2FP.BF16.F32.PACK_AB R68, R9, R8 ;  /* 0x000000080944723e */ /* 0x000fe200000010ff */
[C---:B------:R-:W-:Y:S01]  /*7290*/  FMUL R12, R38.reuse, R16 ;  /* 0x00000010260c7220 */ /* 0x040fe20000400000 */
[----:B------:R-:W-:Y:S01]  /*72a0*/  FMUL R13, R38, R17 ;  /* 0x00000011260d7220 */ /* 0x000fe20000400000 */
[----:B------:R-:W-:Y:S01]  /*72b0*/  FFMA R15, R41, R40, R15 ;  /* 0x00000028290f7223 */ /* 0x000fe2000000000f */
[----:B------:R-:W-:Y:S01]  /*72c0*/  LOP3.LUT R40, R59, 0xffff0000, RZ, 0xc0, !PT ;  /* 0xffff00003b287812 */ /* 0x000fe200078ec0ff */
[----:B------:R-:W-:Y:S01]  /*72d0*/  FFMA R12, R41, R43, R12 ;  /* 0x0000002b290c7223 */ /* 0x000fe2000000000c */
[----:B------:R-:W-:Y:S01]  /*72e0*/  SHF.L.U32 R43, R64, 0x10, RZ ;  /* 0x00000010402b7819 */ /* 0x000fe200000006ff */
[----:B------:R-:W-:Y:S01]  /*72f0*/  FMUL R14, R38, R18 ;  /* 0x00000012260e7220 */ /* 0x000fe20000400000 */
[----:B------:R-:W-:Y:S01]  /*7300*/  F2FP.BF16.F32.PACK_AB R69, R15, R10 ;  /* 0x0000000a0f45723e */ /* 0x000fe200000010ff */
[----:B------:R-:W-:Y:S01]  /*7310*/  FFMA R13, R41, R42, R13 ;  /* 0x0000002a290d7223 */ /* 0x000fe2000000000d */
[----:B------:R-:W-:Y:S01]  /*7320*/  LOP3.LUT R42, R64, 0xffff0000, RZ, 0xc0, !PT ;  /* 0xffff0000402a7812 */ /* 0x000fe200078ec0ff */
[C---:B------:R-:W-:Y:S01]  /*7330*/  FMUL R19, R38.reuse, R19 ;  /* 0x0000001326137220 */ /* 0x040fe20000400000 */
[C---:B------:R-:W-:Y:S01]  /*7340*/  FMUL R16, R38.reuse, R20 ;  /* 0x0000001426107220 */ /* 0x040fe20000400000 */
[C---:B------:R-:W-:Y:S01]  /*7350*/  FMUL R17, R38.reuse, R21 ;  /* 0x0000001526117220 */ /* 0x040fe20000400000 */
[----:B------:R-:W-:Y:S01]  /*7360*/  F2FP.BF16.F32.PACK_AB R70, R13, R12 ;  /* 0x0000000c0d46723e */ /* 0x000fe200000010ff */
[----:B------:R-:W-:Y:S01]  /*7370*/  FFMA R14, R41, R45, R14 ;  /* 0x0000002d290e7223 */ /* 0x000fe2000000000e */
[----:B------:R-:W-:Y:S01]  /*7380*/  SHF.L.U32 R45, R65, 0x10, RZ ;  /* 0x00000010412d7819 */ /* 0x000fe200000006ff */
[----:B------:R1:W-:Y:S01]  /*7390*/  STSM.16.M88.4 [R97+0x2400], R52 ;  /* 0x0024003461007844 */ /* 0x0003e20000000200 */
[----:B------:R-:W-:Y:S01]  /*73a0*/  FFMA R19, R41, R40, R19 ;  /* 0x0000002829137223 */ /* 0x000fe20000000013 */
[----:B------:R-:W-:Y:S01]  /*73b0*/  LOP3.LUT R40, R65, 0xffff0000, RZ, 0xc0, !PT ;  /* 0xffff000041287812 */ /* 0x000fe200078ec0ff */
[----:B------:R-:W-:Y:S01]  /*73c0*/  FFMA R16, R41, R43, R16 ;  /* 0x0000002b29107223 */ /* 0x000fe20000000010 */
[----:B------:R-:W-:Y:S01]  /*73d0*/  SHF.L.U32 R43, R67, 0x10, RZ ;  /* 0x00000010432b7819 */ /* 0x000fe200000006ff */
[----:B------:R-:W-:Y:S01]  /*73e0*/  FMUL R18, R38, R22 ;  /* 0x0000001626127220 */ /* 0x000fe20000400000 */
[----:B------:R-:W-:Y:S01]  /*73f0*/  F2FP.BF16.F32.PACK_AB R71, R19, R14 ;  /* 0x0000000e1347723e */ /* 0x000fe200000010ff */
[C---:B------:R-:W-:Y:S01]  /*7400*/  FFMA R17, R41.reuse, R42, R17 ;  /* 0x0000002a29117223 */ /* 0x040fe20000000011 */
[----:B------:R-:W-:Y:S01]  /*7410*/  SHF.L.U32 R42, R66, 0x10, RZ ;  /* 0x00000010422a7819 */ /* 0x000fe200000006ff */
[C---:B------:R-:W-:Y:S01]  /*7420*/  FMUL R23, R38.reuse, R23 ;  /* 0x0000001726177220 */ /* 0x040fe20000400000 */
[----:B------:R-:W-:Y:S01]  /*7430*/  FMUL R20, R38, R24 ;  /* 0x0000001826147220 */ /* 0x000fe20000400000 */
[----:B------:R-:W-:Y:S01]  /*7440*/  FFMA R18, R41, R45, R18 ;  /* 0x0000002d29127223 */ /* 0x000fe20000000012 */
[----:B------:R-:W-:Y:S01]  /*7450*/  SHF.L.U32 R45, R75, 0x10, RZ ;  /* 0x000000104b2d7819 */ /* 0x000fe200000006ff */
[C---:B------:R-:W-:Y:S01]  /*7460*/  FFMA R23, R41.reuse, R40, R23 ;  /* 0x0000002829177223 */ /* 0x040fe20000000017 */
[----:B------:R-:W-:Y:S01]  /*7470*/  LOP3.LUT R40, R66, 0xffff0000, RZ, 0xc0, !PT ;  /* 0xffff000042287812 */ /* 0x000fe200078ec0ff */
[----:B------:R-:W-:Y:S01]  /*7480*/  FFMA R20, R41, R42, R20 ;  /* 0x0000002a29147223 */ /* 0x000fe20000000014 */
[----:B------:R-:W-:Y:S01]  /*7490*/  LOP3.LUT R42, R67, 0xffff0000, RZ, 0xc0, !PT ;  /* 0xffff0000432a7812 */ /* 0x000fe200078ec0ff */
[C---:B------:R-:W-:Y:S01]  /*74a0*/  FMUL R21, R38.reuse, R25 ;  /* 0x0000001926157220 */ /* 0x040fe20000400000 */
[C---:B------:R-:W-:Y:S01]  /*74b0*/  FMUL R22, R38.reuse, R26 ;  /* 0x0000001a26167220 */ /* 0x040fe20000400000 */
[C---:B------:R-:W-:Y:S01]  /*74c0*/  FMUL R27, R38.reuse, R27 ;  /* 0x0000001b261b7220 */ /* 0x040fe20000400000 */
[----:B------:R-:W-:Y:S01]  /*74d0*/  FMUL R24, R38, R28 ;  /* 0x0000001c26187220 */ /* 0x000fe20000400000 */
[C---:B------:R-:W-:Y:S01]  /*74e0*/  FFMA R21, R41.reuse, R40, R21 ;  /* 0x0000002829157223 */ /* 0x040fe20000000015 */
[C---:B------:R-:W-:Y:S01]  /*74f0*/  SHF.L.U32 R40, R72.reuse, 0x10, RZ ;  /* 0x0000001048287819 */ /* 0x040fe200000006ff */
[----:B------:R-:W-:Y:S01]  /*7500*/  FFMA R22, R41, R43, R22 ;  /* 0x0000002b29167223 */ /* 0x000fe20000000016 */
[----:B------:R-:W-:Y:S01]  /*7510*/  SHF.L.U32 R43, R73, 0x10, RZ ;  /* 0x00000010492b7819 */ /* 0x000fe200000006ff */
[----:B------:R2:W-:Y:S01]  /*7520*/  STSM.16.M88.4 [R96+0x2400], R68 ;  /* 0x0024004460007844 */ /* 0x0005e20000000200 */
[C---:B------:R-:W-:Y:S01]  /*7530*/  FFMA R27, R41.reuse, R42, R27 ;  /* 0x0000002a291b7223 */ /* 0x040fe2000000001b */
[----:B------:R-:W-:Y:S01]  /*7540*/  LOP3.LUT R42, R72, 0xffff0000, RZ, 0xc0, !PT ;  /* 0xffff0000482a7812 */ /* 0x000fe200078ec0ff */
[C---:B------:R-:W-:Y:S01]  /*7550*/  FMUL R25, R38.reuse, R29 ;  /* 0x0000001d26197220 */ /* 0x040fe20000400000 */
[C---:B------:R-:W-:Y:S01]  /*7560*/  FMUL R26, R38.reuse, R30 ;  /* 0x0000001e261a7220 */ /* 0x040fe20000400000 */
[----:B------:R-:W-:Y:S01]  /*7570*/  FFMA R24, R41, R40, R24 ;  /* 0x0000002829187223 */ /* 0x000fe20000000018 */
[----:B------:R-:W-:Y:S01]  /*7580*/  LOP3.LUT R40, R73, 0xffff0000, RZ, 0xc0, !PT ;  /* 0xffff000049287812 */ /* 0x000fe200078ec0ff */
[C---:B------:R-:W-:Y:S01]  /*7590*/  FFMA R25, R41.reuse, R42, R25 ;  /* 0x0000002a29197223 */ /* 0x040fe20000000019 */
[C---:B------:R-:W-:Y:S01]  /*75a0*/  FFMA R26, R41.reuse, R43, R26 ;  /* 0x0000002b291a7223 */ /* 0x040fe2000000001a */
[----:B------:R-:W-:Y:S01]  /*75b0*/  FMUL R31, R38, R31 ;  /* 0x0000001f261f7220 */ /* 0x000fe20000400000 */
[----:B------:R-:W-:Y:S01]  /*75c0*/  SHF.L.U32 R43, R74, 0x10, RZ ;  /* 0x000000104a2b7819 */ /* 0x000fe200000006ff */
[----:B------:R-:W-:Y:S01]  /*75d0*/  FMUL R28, R38, R32 ;  /* 0x00000020261c7220 */ /* 0x000fe20000400000 */
[----:B------:R-:W-:Y:S01]  /*75e0*/  LOP3.LUT R42, R74, 0xffff0000, RZ, 0xc0, !PT ;  /* 0xffff00004a2a7812 */ /* 0x000fe200078ec0ff */
[C---:B------:R-:W-:Y:S01]  /*75f0*/  FMUL R29, R38.reuse, R33 ;  /* 0x00000021261d7220 */ /* 0x040fe20000400000 */
[C---:B------:R-:W-:Y:S01]  /*7600*/  FMUL R30, R38.reuse, R34 ;  /* 0x00000022261e7220 */ /* 0x040fe20000400000 */
[C---:B------:R-:W-:Y:S01]  /*7610*/  FFMA R31, R41.reuse, R40, R31 ;  /* 0x00000028291f7223 */ /* 0x040fe2000000001f */
[----:B------:R-:W-:Y:S01]  /*7620*/  FMUL R35, R38, R35 ;  /* 0x0000002326237220 */ /* 0x000fe20000400000 */
[C---:B------:R-:W-:Y:S01]  /*7630*/  FFMA R28, R41.reuse, R43, R28 ;  /* 0x0000002b291c7223 */ /* 0x040fe2000000001c */
[C---:B------:R-:W-:Y:S01]  /*7640*/  FFMA R29, R41.reuse, R42, R29 ;  /* 0x0000002a291d7223 */ /* 0x040fe2000000001d */
[C---:B------:R-:W-:Y:S01]  /*7650*/  FFMA R30, R41.reuse, R45, R30 ;  /* 0x0000002d291e7223 */ /* 0x040fe2000000001e */
[----:B------:R-:W-:Y:S01]  /*7660*/  FFMA R35, R41, R44, R35 ;  /* 0x0000002c29237223 */ /* 0x000fe20000000023 */
[----:B-1----:R-:W-:Y:S02]  /*7670*/  F2FP.BF16.F32.PACK_AB R52, R17, R16 ;  /* 0x000000101134723e */ /* 0x002fe400000010ff */
[----:B------:R-:W-:Y:S02]  /*7680*/  F2FP.BF16.F32.PACK_AB R53, R23, R18 ;  /* 0x000000121735723e */ /* 0x000fe400000010ff */
[----:B------:R-:W-:Y:S02]  /*7690*/  F2FP.BF16.F32.PACK_AB R54, R21, R20 ;  /* 0x000000141536723e */ /* 0x000fe400000010ff */
[----:B------:R-:W-:Y:S02]  /*76a0*/  F2FP.BF16.F32.PACK_AB R55, R27, R22 ;  /* 0x000000161b37723e */ /* 0x000fe400000010ff */
[----:B------:R-:W-:Y:S02]  /*76b0*/  F2FP.BF16.F32.PACK_AB R104, R25, R24 ;  /* 0x000000181968723e */ /* 0x000fe400000010ff */
[----:B------:R-:W-:Y:S01]  /*76c0*/  F2FP.BF16.F32.PACK_AB R105, R31, R26 ;  /* 0x0000001a1f69723e */ /* 0x000fe200000010ff */
[----:B------:R2:W-:Y:S01]  /*76d0*/  STSM.16.M88.4 [R99+0x2000], R52 ;  /* 0x0020003463007844 */ /* 0x0005e20000000200 */
[----:B------:R-:W-:Y:S02]  /*76e0*/  F2FP.BF16.F32.PACK_AB R106, R29, R28 ;  /* 0x0000001c1d6a723e */ /* 0x000fe400000010ff */
[----:B------:R-:W-:Y:S05]  /*76f0*/  F2FP.BF16.F32.PACK_AB R107, R35, R30 ;  /* 0x0000001e236b723e */ /* 0x000fea00000010ff */
[----:B------:R2:W-:Y:S01]  /*7700*/  STSM.16.M88.4 [R100+0x2000], R104 ;  /* 0x0020006864007844 */ /* 0x0005e20000000200 */
[----:B------:R-:W-:Y:S01]  /*7710*/  @!PT LDS RZ, [RZ] ;  /* 0x00000000fffff984 */ /* 0x000fe20000000800 */
[----:B------:R-:W-:Y:S01]  /*7720*/  @!PT LDS RZ, [RZ] ;  /* 0x00000000fffff984 */ /* 0x000fe20000000800 */
[----:B------:R-:W-:Y:S01]  /*7730*/  @!PT LDS RZ, [RZ] ;  /* 0x00000000fffff984 */ /* 0x000fe20000000800 */
[----:B------:R-:W-:Y:S01]  /*7740*/  @!PT LDS RZ, [RZ] ;  /* 0x00000000fffff984 */ /* 0x000fe20000000800 */
[----:B------:R1:W-:Y:S07]  /*7750*/  MEMBAR.ALL.CTA ;  /* 0x0000000000007992 */ /* 0x0003ee0000008000 */
[----:B-1----:R-:W1:Y:S02]  /*7760*/  FENCE.VIEW.ASYNC.S ;  /* 0x00000000000073c6 */ /* 0x002e640000000000 */
[----:B-1----:R-:W-:Y:S06]  /*7770*/  BAR.SYNC.DEFER_BLOCKING 0x1, 0x80 ;  /* 0x0042000000007b1d */ /* 0x002fec0000010000 */
[----:B------:R-:W-:Y:S05]  /*7780*/  @P0 BRA `(.L_x_114) ;  /* 0x0000000000280947 */ /* 0x000fea0003800000 */
[----:B------:R-:W1:Y:S01]  /*7790*/  LDCU.64 UR6, c[0x0][0x348] ;  /* 0x00006900ff0677ac */ /* 0x000e620008000a00 */
[----:B------:R-:W-:Y:S02]  /*77a0*/  UIADD3 UR9, UPT, UPT, UR49, 0x40, URZ ;  /* 0x0000004031097890 */ /* 0x000fe4000fffe0ff */
[----:B------:R-:W-:Y:S01]  /*77b0*/  UIADD3 UR8, UPT, UPT, UR44, 0x2400, URZ ;  /* 0x000024002c087890 */ /* 0x000fe2000fffe0ff */
[----:B------:R-:W-:Y:S01]  /*77c0*/  UMOV UR10, UR50 ;  /* 0x00000032000a7c82 */ /* 0x000fe20008000000 */
[----:B------:R-:W-:Y:S01]  /*77d0*/  UMOV UR11, UR36 ;  /* 0x00000024000b7c82 */ /* 0x000fe20008000000 */
[----:B-1----:R-:W-:Y:S04]  /*77e0*/  UIADD3 UR4, UP0, UPT, UR6, 0x680, URZ ;  /* 0x0000068006047890 */ /* 0x002fe8000ff1e0ff */
[----:B------:R-:W-:Y:S09]  /*77f0*/  UIADD3.X UR5, UPT, UPT, URZ, UR7, URZ, UP0, !UPT ;  /* 0x00000007ff057290 */ /* 0x000ff200087fe4ff */
[----:B------:R1:W-:Y:S01]  /*7800*/  UTMASTG.3D [UR8], [UR4] ;  /* 0x00000008040073b5 */ /* 0x0003e20008010000 */
[----:B------:R0:W-:Y:S01]  /*7810*/  UTMACMDFLUSH ;  /* 0x00000000000079b7 */ /* 0x0001e20000000000 */
[----:B-1----:R-:W-:Y:S04]  /*7820*/  DEPBAR.LE SB0, 0x1 ;  /* 0x000080400000791a */ /* 0x002fe80000000000 */
.L_x_114:
[----:B------:R-:W-:Y:S05]  /*7830*/  BSYNC.RECONVERGENT B0 ;  /* 0x0000000000007941 */ /* 0x000fea0003800200 */
.L_x_113:
[----:B------:R-:W-:Y:S01]  /*7840*/  BAR.SYNC.DEFER_BLOCKING 0x1, 0x80 ;  /* 0x0042000000007b1d */ /* 0x000fe20000010000 */
[----:B------:R-:W-:Y:S04]  /*7850*/  UIADD3 UR4, UPT, UPT, UR46, 0x1, URZ ;  /* 0x000000012e047890 */ /* 0x000fe8000fffe0ff */
[----:B------:R-:W-:Y:S04]  /*7860*/  UISETP.NE.AND UP0, UPT, UR4, 0x4, UPT ;  /* 0x000000040400788c */ /* 0x000fe8000bf05270 */
[----:B------:R-:W-:Y:S01]  /*7870*/  USEL UR45, UR4, URZ, UP0 ;  /* 0x000000ff042d7287 */ /* 0x000fe20008000000 */
[----:B------:R1:W-:Y:S01]  /*7880*/  @P6 SYNCS.ARRIVE.TRANS64.RED.A1T0 RZ, [R102+URZ], RZ ;  /* 0x000000ff66ff69a7 */ /* 0x0003e200081004ff */
[----:B------:R-:W-:Y:S01]  /*7890*/  BSSY B1, `(.L_x_115) ;  /* 0x0000018000017945 */ /* 0x000fe20003800000 */
[----:B------:R-:W3:Y:S02]  /*78a0*/  @P6 SYNCS.PHASECHK.TRANS64.TRYWAIT P0, [R63+URZ+0x30], R108 ;  /* 0x0000306c3f0065a7 */ /* 0x000ee400080011ff */
[----:B---3--:R-:W-:Y:S01]  /*78b0*/  @P6 SEL R60, RZ, 0x1, !P0 ;  /* 0x00000001ff3c6807 */ /* 0x008fe20004000000 */
[----:B-1----:R-:W-:Y:S06]  /*78c0*/  @!P6 BRA `(.L_x_116) ;  /* 0x000000000050e947 */ /* 0x002fec0003800000 */
        /* <DEDUP_REMOVED lines=8> */
[----:B------:R-:W-:Y:S04]  /*7950*/  SHF.L.U32 R4, R91, 0x1f, RZ ;  /* 0x0000001f5b047819 */ /* 0x000fe800000006ff */
[----:B------:R-:W1:Y:S02]  /*7960*/  SYNCS.PHASECHK.TRANS64.TRYWAIT P0, [R63+URZ+0x30], R4 ;  /* 0x000030043f0075a7 */ /* 0x000e6400080011ff */
[----:B-1----:R-:W-:Y:S05]  /*7970*/  @!P0 BRA `(.L_x_119) ;  /* 0x00000024006c8947 */ /* 0x002fea0003800000 */
.L_x_118:
[----:B------:R-:W-:Y:S05]  /*7980*/  BSYNC B0 ;  /* 0x0000000000007941 */ /* 0x000fea0003800000 */
.L_x_117:
[----:B------:R-:W-:Y:S02]  /*7990*/  ISETP.NE.AND P0, PT, R61, RZ, PT ;  /* 0x000000ff3d00720c */ /* 0x000fe40003f05270 */
[----:B------:R-:W-:Y:S11]  /*79a0*/  IADD3 R46, PT, PT, R46, 0x1, RZ ;  /* 0x000000012e2e7810 */ /* 0x000ff60007ffe0ff */
[----:B-1----:R-:W-:Y:S01]  /*79b0*/  @P0 IMAD.IADD R4, R92, 0x1, R3 ;  /* 0x000000015c040824 */ /* 0x002fe200078e0203 */
[----:B------:R-:W-:Y:S05]  /*79c0*/  @P0 WARPSYNC.ALL ;  /* 0x0000000000000948 */ /* 0x000fea0003800000 */
[----:B------:R1:W3:Y:S04]  /*79d0*/  @P0 LDSM.16.M88.4 R48, [R2+UR44+0x400] ;  /* 0x0004002c0230083b */ /* 0x0002e80008000200 */
[----:B------:R1:W4:Y:S04]  /*79e0*/  @P0 LDSM.16.M88.4 R56, [R0+0x400] ;  /* 0x000400000038083b */ /* 0x0003280000000200 */
[----:B------:R1:W1:Y:S04]  /*79f0*/  @P0 LDSM.16.M88.4 R64, [R3+0x400] ;  /* 0x000400000340083b */ /* 0x0002680000000200 */
[----:B------:R1:W1:Y:S02]  /*7a00*/  @P0 LDSM.16.M88.4 R72, [R4+0x400] ;  /* 0x000400000448083b */ /* 0x0002640000000200 */
.L_x_116:
[----:B------:R-:W-:Y:S05]  /*7a10*/  BSYNC B1 ;  /* 0x0000000000017941 */ /* 0x000fea0003800000 */
.L_x_115:
[----:B-1----:R-:W-:Y:S05]  /*7a20*/  VIADD R3, R39, 0x80 ;  /* 0x0000008027037836 */ /* 0x002fea0000000000 */
[----:B------:R-:W-:Y:S04]  /*7a30*/  SHF.R.U32.HI R3, RZ, 0x15, R3 ;  /* 0x00000015ff037819 */ /* 0x000fe80000011603 */
[----:B------:R-:W-:Y:S11]  /*7a40*/  LOP3.LUT P0, RZ, R3, 0x3, R82, 0x48, !PT ;  /* 0x0000000303ff7812 */ /* 0x000ff60007804852 */
[----:B------:R-:W-:Y:S02]  /*7a50*/  @!UPT UIADD3 URZ, UPT, UPT, URZ, URZ, URZ ;  /* 0x000000fffffff290 */ /* 0x000fe4000fffe0ff */
[----:B------:R-:W-:Y:S05]  /*7a60*/  @!P0 BRA `(.L_x_120) ;  /* 0x0000000000408947 */ /* 0x000fea0003800000 */
[----:B------:R-:W1:Y:S01]  /*7a70*/  LDCU.64 UR8, c[0x4][0x70] ;  /* 0x01000e00ff0877ac */ /* 0x000e620008000a00 */
[----:B------:R-:W-:Y:S01]  /*7a80*/  MOV R3, 0x0 ;  /* 0x0000000000037802 */ /* 0x000fe20000000f00 */
[----:B------:R-:W-:Y:S02]  /*7a90*/  HFMA2 R12, -RZ, RZ, 0, 5.9604644775390625e-08 ;  /* 0x00000001ff0c7431 */ /* 0x000fe400000001ff */
[----:B------:R-:W-:Y:S02]  /*7aa0*/  IMAD.MOV.U32 R8, RZ, RZ, 0x192 ;  /* 0x00000192ff087424 */ /* 0x000fe400078e00ff */
[----:B------:R-:W-:Y:S01]  /*7ab0*/  IMAD.MOV.U32 R13, RZ, RZ, RZ ;  /* 0x000000ffff0d7224 */ /* 0x000fe200078e00ff */
[----:B------:R-:W5:Y:S01]  /*7ac0*/  LDCU.64 UR6, c[0x4][0x78] ;  /* 0x01000f00ff0677ac */ /* 0x000f620008000a00 */
[----:B------:R-:W2:Y:S01]  /*7ad0*/  LDC.64 R2, c[0x4][R3] ;  /* 0x0100000003027b82 */ /* 0x000ea20000000a00 */
[----:B------:R-:W3:Y:S01]  /*7ae0*/  LDCU.64 UR4, c[0x4][0x10] ;  /* 0x01000200ff0477ac */ /* 0x000ee20008000a00 */
[----:B-1----:R-:W-:Y:S01]  /*7af0*/  MOV R5, UR9 ;  /* 0x0000000900057c02 */ /* 0x002fe20008000f00 */
[----:B------:R-:W-:Y:S01]  /*7b00*/  IMAD.U32 R4, RZ, RZ, UR8 ;  /* 0x00000008ff047e24 */ /* 0x000fe2000f8e00ff */
[----:B-----5:R-:W-:Y:S01]  /*7b10*/  MOV R7, UR7 ;  /* 0x0000000700077c02 */ /* 0x020fe20008000f00 */
[----:B------:R-:W-:Y:S01]  /*7b20*/  IMAD.U32 R6, RZ, RZ, UR6 ;  /* 0x00000006ff067e24 */ /* 0x000fe2000f8e00ff */
[----:B---3--:R-:W-:Y:S01]  /*7b30*/  MOV R11, UR5 ;  /* 0x00000005000b7c02 */ /* 0x008fe20008000f00 */
[----:B------:R-:W-:Y:S02]  /*7b40*/  IMAD.U32 R10, RZ, RZ, UR4 ;  /* 0x00000004ff0a7e24 */ /* 0x000fe4000f8e00ff */
[----:B------:R-:W-:Y:S07]  /*7b50*/  LEPC R20, `(.L_x_120) ;  /* 0x000000001014794e */ /* 0x000fee0000000000 */
[----:B--2-4-:R-:W-:Y:S05]  /*7b60*/  CALL.ABS.NOINC R2 ;  /* 0x0000000002007343 */ /* 0x014fea0003c00000 */
.L_x_120:
[C---:B---3--:R-:W-:Y:S01]  /*7b70*/  SHF.L.U32 R40, R48.reuse, 0x10, RZ ;  /* 0x0000001030287819 */ /* 0x048fe200000006ff */
[----:B------:R-:W-:Y:S05]  /*7b80*/  WARPSYNC.ALL ;  /* 0x0000000000007948 */ /* 0x000fea0003800000 */
[----:B------:R-:W-:Y:S01]  /*7b90*/  R2UR UR4, R39 ;  /* 0x00000000270472ca */ /* 0x000fe200000e0000 */
[----:B------:R-:W-:Y:S01]  /*7ba0*/  BSSY.RECONVERGENT B0, `(.L_x_121) ;  /* 0x000008f000007945 */ /* 0x000fe20003800200 */
[----:B------:R-:W-:Y:S02]  /*7bb0*/  LOP3.LUT R43, R48, 0xffff0000, RZ, 0xc0, !PT ;  /* 0xffff0000302b7812 */ /* 0x000fe400078ec0ff */
[----:B------:R-:W-:Y:S02]  /*7bc0*/  SHF.L.U32 R42, R49, 0x10, RZ ;  /* 0x00000010312a7819 */ /* 0x000fe400000006ff */
[C---:B------:R-:W-:Y:S02]  /*7bd0*/  SHF.L.U32 R45, R51.reuse, 0x10, RZ ;  /* 0x00000010332d7819 */ /* 0x040fe400000006ff */
[----:B------:R-:W-:Y:S02]  /*7be0*/  LOP3.LUT R44, R51, 0xffff0000, RZ, 0xc0, !PT ;  /* 0xffff0000332c7812 */ /* 0x000fe400078ec0ff */
[----:B------:R-:W-:Y:S02]  /*7bf0*/  ISETP.NE.AND P6, PT, R95, RZ, PT ;  /* 0x000000ff5f00720c */ /* 0x000fe40003fc5270 */
[----:B------:R-:W-:Y:S01]  /*7c00*/  ISETP.NE.AND P0, PT, R94, RZ, PT ;  /* 0x000000ff5e00720c */ /* 0x000fe20003f05270 */
[----:B------:R-:W1:Y:S01]  /*7c10*/  LDTM.16dp256bit.x8 R4, tmem[UR4+0x80] ;  /* 0x00008004000479ee */ /* 0x000e6200081a0000 */
[----:B------:R-:W-:Y:S02]  /*7c20*/  MOV R63, UR45 ;  /* 0x0000002d003f7c02 */ /* 0x000fe40008000f00 */
[----:B------:R-:W-:Y:S07]  /*7c30*/  LEA R108, R46, UR44, 0x3 ;  /* 0x0000002c2e6c7c11 */ /* 0x000fee000f8e18ff */
[----:B------:R-:W-:Y:S04]  /*7c40*/  @P6 LEA R63, R63, UR44, 0x3 ;  /* 0x0000002c3f3f6c11 */ /* 0x000fe8000f8e18ff */
[----:B------:R-:W-:Y:S02]  /*7c50*/  @P6 IADD3 R102, PT, PT, R63, 0x50, RZ ;  /* 0x000000503f666810 */ /* 0x000fe40007ffe0ff */
[----:B------:R-:W-:Y:S02]  /*7c60*/  @P6 SHF.L.U32 R63, R91, 0x1f, RZ ;  /* 0x0000001f5b3f6819 */ /* 0x000fe400000006ff */
[----:B------:R-:W-:Y:S01]  /*7c70*/  @P6 PRMT R102, R101, 0x654, R102 ;  /* 0x0000065465666816 */ /* 0x000fe20000000066 */
[C---:B-1----:R-:W-:Y:S01]  /*7c80*/  FMUL R0, R38.reuse, R4 ;  /* 0x0000000426007220 */ /* 0x042fe20000400000 */
[C---:B------:R-:W-:Y:S01]  /*7c90*/  FMUL R2, R38.reuse, R5 ;  /* 0x0000000526027220 */ /* 0x040fe20000400000 */
[C---:B------:R-:W-:Y:S01]  /*7ca0*/  FMUL R3, R38.reuse, R6 ;  /* 0x0000000626037220 */ /* 0x040fe20000400000 */
        /* <DEDUP_REMOVED lines=8> */
[----:B--2---:R-:W-:Y:S01]  /*7d30*/  F2FP.BF16.F32.PACK_AB R68, R2, R0 ;  /* 0x000000000244723e */ /* 0x004fe200000010ff */
[----:B------:R-:W-:Y:S01]  /*7d40*/  FMUL R5, R38, R9 ;  /* 0x0000000926057220 */ /* 0x000fe20000400000 */
[C---:B------:R-:W-:Y:S01]  /*7d50*/  FFMA R7, R41.reuse, R40, R7 ;  /* 0x0000002829077223 */ /* 0x040fe20000000007 */
[----:B----4-:R-:W-:Y:S01]  /*7d60*/  SHF.L.U32 R40, R56, 0x10, RZ ;  /* 0x0000001038287819 */ /* 0x010fe200000006ff */
[C---:B------:R-:W-:Y:S01]  /*7d70*/  FMUL R6, R38.reuse, R10 ;  /* 0x0000000a26067220 */ /* 0x040fe20000400000 */
[C---:B------:R-:W-:Y:S01]  /*7d80*/  FMUL R11, R38.reuse, R11 ;  /* 0x0000000b260b7220 */ /* 0x040fe20000400000 */
[----:B------:R-:W-:Y:S01]  /*7d90*/  FFMA R4, R41, R43, R4 ;  /* 0x0000002b29047223 */ /* 0x000fe20000000004 */
[----:B------:R-:W-:Y:S01]  /*7da0*/  SHF.L.U32 R43, R57, 0x10, RZ ;  /* 0x00000010392b7819 */ /* 0x000fe200000006ff */
[----:B------:R-:W-:Y:S01]  /*7db0*/  FMUL R8, R38, R12 ;  /* 0x0000000c26087220 */ /* 0x000fe20000400000 */
[----:B------:R-:W-:Y:S01]  /*7dc0*/  F2FP.BF16.F32.PACK_AB R69, R7, R3 ;  /* 0x000000030745723e */ /* 0x000fe200000010ff */
[C---:B------:R-:W-:Y:S01]  /*7dd0*/  FFMA R5, R41.reuse, R42, R5 ;  /* 0x0000002a29057223 */ /* 0x040fe20000000005 */
[----:B------:R-:W-:Y:S01]  /*7de0*/  LOP3.LUT R42, R56, 0xffff0000, RZ, 0xc0, !PT ;  /* 0xffff0000382a7812 */ /* 0x000fe200078ec0ff */
[----:B------:R-:W-:Y:S01]  /*7df0*/  FFMA R6, R41, R45, R6 ;  /* 0x0000002d29067223 */ /* 0x000fe20000000006 */
[----:B------:R-:W-:Y:S01]  /*7e00*/  SHF.L.U32 R45, R65, 0x10, RZ ;  /* 0x00000010412d7819 */ /* 0x000fe200000006ff */
[----:B------:R-:W-:Y:S01]  /*7e10*/  FFMA R11, R41, R44, R11 ;  /* 0x0000002c290b7223 */ /* 0x000fe2000000000b */
[----:B------:R-:W-:Y:S01]  /*7e20*/  F2FP.BF16.F32.PACK_AB R70, R5, R4 ;  /* 0x000000040546723e */ /* 0x000fe200000010ff */
[----:B------:R-:W-:Y:S01]  /*7e30*/  FFMA R8, R41, R40, R8 ;  /* 0x0000002829087223 */ /* 0x000fe20000000008 */
[----:B------:R-:W-:Y:S01]  /*7e40*/  LOP3.LUT R40, R57, 0xffff0000, RZ, 0xc0, !PT ;  /* 0xffff000039287812 */ /* 0x000fe200078ec0ff */
[C---:B------:R-:W-:Y:S01]  /*7e50*/  FMUL R9, R38.reuse, R13 ;  /* 0x0000000d26097220 */ /* 0x040fe20000400000 */
[----:B------:R-:W-:Y:S01]  /*7e60*/  F2FP.BF16.F32.PACK_AB R71, R11, R6 ;  /* 0x000000060b47723e */ /* 0x000fe200000010ff */
[C---:B------:R-:W-:Y:S01]  /*7e70*/  FMUL R10, R38.reuse, R14 ;  /* 0x0000000e260a7220 */ /* 0x040fe20000400000 */
[----:B------:R-:W-:Y:S01]  /*7e80*/  LOP3.LUT R44, R75, 0xffff0000, RZ, 0xc0, !PT ;  /* 0xffff00004b2c7812 */ /* 0x000fe200078ec0ff */
[----:B------:R-:W-:Y:S01]  /*7e90*/  FMUL R15, R38, R15 ;  /* 0x0000000f260f7220 */ /* 0x000fe20000400000 */
        /* <DEDUP_REMOVED lines=8> */
[----:B------:R-:W-:Y:S01]  /*7f20*/  FMUL R13, R38, R17 ;  /* 0x00000011260d7220 */ /* 0x000fe20000400000 */
[----:B------:R-:W-:Y:S01]  /*7f30*/  F2FP.BF16.F32.PACK_AB R53, R15, R10 ;  /* 0x0000000a0f35723e */ /* 0x000fe200000010ff */
[C---:B------:R-:W-:Y:S01]  /*7f40*/  FFMA R12, R41.reuse, R42, R12 ;  /* 0x0000002a290c7223 */ /* 0x040fe2000000000c */
[----:B------:R-:W-:Y:S01]  /*7f50*/  LOP3.LUT R42, R64, 0xffff0000, RZ, 0xc0, !PT ;  /* 0xffff0000402a7812 */ /* 0x000fe200078ec0ff */
[C---:B------:R-:W-:Y:S01]  /*7f60*/  FMUL R14, R38.reuse, R18 ;  /* 0x00000012260e7220 */ /* 0x040fe20000400000 */
[----:B------:R-:W-:Y:S01]  /*7f70*/  FFMA R13, R41, R40, R13 ;  /* 0x00000028290d7223 */ /* 0x000fe2000000000d */
[----:B------:R-:W-:Y:S01]  /*7f80*/  LOP3.LUT R40, R59, 0xffff0000, RZ, 0xc0, !PT ;  /* 0xffff00003b287812 */ /* 0x000fe200078ec0ff */
[----:B------:R-:W-:Y:S01]  /*7f90*/  FMUL R19, R38, R19 ;  /* 0x0000001326137220 */ /* 0x000fe20000400000 */
[----:B------:R-:W-:Y:S01]  /*7fa0*/  FFMA R14, R41, R43, R14 ;  /* 0x0000002b290e7223 */ /* 0x000fe2000000000e */
[----:B------:R-:W-:Y:S01]  /*7fb0*/  SHF.L.U32 R43, R64, 0x10, RZ ;  /* 0x00000010402b7819 */ /* 0x000fe200000006ff */
[C---:B------:R-:W-:Y:S01]  /*7fc0*/  FMUL R16, R38.reuse, R20 ;  /* 0x0000001426107220 */ /* 0x040fe20000400000 */
[----:B------:R-:W-:Y:S01]  /*7fd0*/  F2FP.BF16.F32.PACK_AB R54, R13, R12 ;  /* 0x0000000c0d36723e */ /* 0x000fe200000010ff */
[----:B------:R1:W-:Y:S01]  /*7fe0*/  STSM.16.M88.4 [R97+0x4400], R68 ;  /* 0x0044004461007844 */ /* 0x0003e20000000200 */
        /* <DEDUP_REMOVED lines=24> */
[----:B------:R2:W-:Y:S01]  /*8170*/  STSM.16.M88.4 [R96+0x4400], R52 ;  /* 0x0044003460007844 */ /* 0x0005e20000000200 */
[----:B------:R-:W-:Y:S01]  /*8180*/  FFMA R27, R41, R42, R27 ;  /* 0x0000002a291b7223 */ /* 0x000fe2000000001b */
[----:B------:R-:W-:Y:S01]  /*8190*/  LOP3.LUT R42, R72, 0xffff0000, RZ, 0xc0, !PT ;  /* 0xffff0000482a7812 */ /* 0x000fe200078ec0ff */
[C---:B------:R-:W-:Y:S01]  /*81a0*/  FMUL R24, R38.reuse, R28 ;  /* 0x0000001c26187220 */ /* 0x040fe20000400000 */
[C---:B------:R-:W-:Y:S01]  /*81b0*/  FMUL R25, R38.reuse, R29 ;  /* 0x0000001d26197220 */ /* 0x040fe20000400000 */
[C---:B------:R-:W-:Y:S01]  /*81c0*/  FMUL R26, R38.reuse, R30 ;  /* 0x0000001e261a7220 */ /* 0x040fe20000400000 */
[----:B-1----:R-:W-:Y:S01]  /*81d0*/  F2FP.BF16.F32.PACK_AB R68, R17, R16 ;  /* 0x000000101144723e */ /* 0x002fe200000010ff */
[C---:B------:R-:W-:Y:S01]  /*81e0*/  FFMA R24, R41.reuse, R40, R24 ;  /* 0x0000002829187223 */ /* 0x040fe20000000018 */
[C---:B------:R-:W-:Y:S01]  /*81f0*/  FFMA R25, R41.reuse, R42, R25 ;  /* 0x0000002a29197223 */ /* 0x040fe20000000019 */
[----:B------:R-:W-:Y:S01]  /*8200*/  FFMA R26, R41, R43, R26 ;  /* 0x0000002b291a7223 */ /* 0x000fe2000000001a */
[----:B------:R-:W-:Y:S01]  /*8210*/  LOP3.LUT R40, R73, 0xffff0000, RZ, 0xc0, !PT ;  /* 0xffff000049287812 */ /* 0x000fe200078ec0ff */
        /* <DEDUP_REMOVED lines=39> */
.L_x_122:
[----:B------:R-:W-:Y:S05]  /*8490*/  BSYNC.RECONVERGENT B0 ;  /* 0x0000000000007941 */ /* 0x000fea0003800200 */
.L_x_121:
        /* <DEDUP_REMOVED lines=20> */
.L_x_126:
[----:B------:R-:W-:Y:S05]  /*85e0*/  BSYNC B0 ;  /* 0x0000000000007941 */ /* 0x000fea0003800000 */
.L_x_125:
[----:B------:R-:W-:Y:S11]  /*85f0*/  ISETP.NE.AND P0, PT, R61, RZ, PT ;  /* 0x000000ff3d00720c */ /* 0x000ff60003f05270 */
[----:B------:R-:W-:Y:S02]  /*8600*/  @!UPT UIADD3 URZ, UPT, UPT, URZ, URZ, URZ ;  /* 0x000000fffffff290 */ /* 0x000fe4000fffe0ff */
[----:B------:R-:W-:Y:S01]  /*8610*/  @P0 IADD3 R2, PT, PT, R92, R5, RZ ;  /* 0x000000055c020210 */ /* 0x000fe20007ffe0ff */
[----:B------:R-:W-:Y:S05]  /*8620*/  @P0 WARPSYNC.ALL ;  /* 0x0000000000000948 */ /* 0x000fea0003800000 */
[----:B------:R3:W4:Y:S04]  /*8630*/  @P0 LDSM.16.M88.4 R48, [R46+UR44+0x400] ;  /* 0x0004002c2e30083b */ /* 0x0007280008000200 */
[----:B------:R3:W1:Y:S04]  /*8640*/  @P0 LDSM.16.M88.4 R56, [R0+0x400] ;  /* 0x000400000038083b */ /* 0x0006680000000200 */
[----:B------:R3:W1:Y:S04]  /*8650*/  @P0 LDSM.16.M88.4 R64, [R5+0x400] ;  /* 0x000400000540083b */ /* 0x0006680000000200 */
[----:B------:R3:W1:Y:S02]  /*8660*/  @P0 LDSM.16.M88.4 R72, [R2+0x400] ;  /* 0x000400000248083b */ /* 0x0006640000000200 */
.L_x_124:
[----:B------:R-:W-:Y:S05]  /*8670*/  BSYNC B1 ;  /* 0x0000000000017941 */ /* 0x000fea0003800000 */
.L_x_123:
        /* <DEDUP_REMOVED lines=11> */
[----:B---3--:R-:W3:Y:S01]  /*8730*/  LDC.64 R2, c[0x4][R3] ;  /* 0x0100000003027b82 */ /* 0x008ee20000000a00 */
[----:B------:R-:W2:Y:S01]  /*8740*/  LDCU.64 UR4, c[0x4][0x10] ;  /* 0x01000200ff0477ac */ /* 0x000ea20008000a00 */
[----:B-1----:R-:W-:Y:S01]  /*8750*/  MOV R5, UR9 ;  /* 0x0000000900057c02 */ /* 0x002fe20008000f00 */
[----:B------:R-:W-:Y:S01]  /*8760*/  IMAD.U32 R4, RZ, RZ, UR8 ;  /* 0x00000008ff047e24 */ /* 0x000fe2000f8e00ff */
[----:B-----5:R-:W-:Y:S01]  /*8770*/  MOV R7, UR7 ;  /* 0x0000000700077c02 */ /* 0x020fe20008000f00 */
[----:B------:R-:W-:Y:S01]  /*8780*/  IMAD.U32 R6, RZ, RZ, UR6 ;  /* 0x00000006ff067e24 */ /* 0x000fe2000f8e00ff */
[----:B--2---:R-:W-:Y:S01]  /*8790*/  MOV R11, UR5 ;  /* 0x00000005000b7c02 */ /* 0x004fe20008000f00 */
[----:B------:R-:W-:Y:S02]  /*87a0*/  IMAD.U32 R10, RZ, RZ, UR4 ;  /* 0x00000004ff0a7e24 */ /* 0x000fe4000f8e00ff */
[----:B------:R-:W-:Y:S07]  /*87b0*/  LEPC R20, `(.L_x_128) ;  /* 0x000000001014794e */ /* 0x000fee0000000000 */
[----:B---34-:R-:W-:Y:S05]  /*87c0*/  CALL.ABS.NOINC R2 ;  /* 0x0000000002007343 */ /* 0x018fea0003c00000 */
.L_x_128:
[----:B------:R-:W-:Y:S01]  /*87d0*/  ISETP.NE.AND P0, PT, R94, RZ, PT ;  /* 0x000000ff5e00720c */ /* 0x000fe20003f05270 */
[----:B------:R-:W-:Y:S05]  /*87e0*/  WARPSYNC.ALL ;  /* 0x0000000000007948 */ /* 0x000fea0003800000 */
[----:B------:R-:W-:Y:S01]  /*87f0*/  R2UR UR4, R39 ;  /* 0x00000000270472ca */ /* 0x000fe200000e0000 */
[----:B------:R-:W1:Y:S01]  /*8800*/  S2UR UR6, SR_CgaCtaId ;  /* 0x00000000000679c3 */ /* 0x000e620000008800 */
[C---:B----4-:R-:W-:Y:S01]  /*8810*/  SHF.L.U32 R40, R48.reuse, 0x10, RZ ;  /* 0x0000001030287819 */ /* 0x050fe200000006ff */
[----:B------:R-:W-:Y:S01]  /*8820*/  BSSY.RECONVERGENT B0, `(.L_x_129) ;  /* 0x000008c000007945 */ /* 0x000fe20003800200 */
[----:B------:R-:W-:Y:S02]  /*8830*/  LOP3.LUT R42, R48, 0xffff0000, RZ, 0xc0, !PT ;  /* 0xffff0000302a7812 */ /* 0x000fe400078ec0ff */
[C---:B------:R-:W-:Y:S02]  /*8840*/  SHF.L.U32 R43, R49.reuse, 0x10, RZ ;  /* 0x00000010312b7819 */ /* 0x040fe400000006ff */
[----:B------:R-:W-:Y:S02]  /*8850*/  LOP3.LUT R44, R49, 0xffff0000, RZ, 0xc0, !PT ;  /* 0xffff0000312c7812 */ /* 0x000fe400078ec0ff */
[C---:B------:R-:W-:Y:S02]  /*8860*/  SHF.L.U32 R45, R50.reuse, 0x10, RZ ;  /* 0x00000010322d7819 */ /* 0x040fe400000006ff */
[----:B---3--:R-:W-:Y:S01]  /*8870*/  LOP3.LUT R46, R50, 0xffff0000, RZ, 0xc0, !PT ;  /* 0xffff0000322e7812 */ /* 0x008fe200078ec0ff */
[----:B------:R-:W3:Y:S01]  /*8880*/  LDTM.16dp256bit.x8 R4, tmem[UR4+0xc0] ;  /* 0x0000c004000479ee */ /* 0x000ee200081a0000 */
[C---:B------:R-:W-:Y:S01]  /*8890*/  SHF.L.U32 R47, R51.reuse, 0x10, RZ ;  /* 0x00000010332f7819 */ /* 0x040fe200000006ff */
[----:B------:R-:W-:Y:S01]  /*88a0*/  NOP ;  /* 0x0000000000007918 */ /* 0x000fe20000000000 */
[----:B------:R-:W-:Y:S02]  /*88b0*/  LOP3.LUT R49, R51, 0xffff0000, RZ, 0xc0, !PT ;  /* 0xffff000033317812 */ /* 0x000fe400078ec0ff */
[----:B------:R-:W-:Y:S02]  /*88c0*/  R2UR UR5, R98 ;  /* 0x00000000620572ca */ /* 0x000fe400000e0000 */
[C---:B------:R-:W-:Y:S02]  /*88d0*/  SHF.L.U32 R48, R56.reuse, 0x10, RZ ;  /* 0x0000001038307819 */ /* 0x040fe400000006ff */
[----:B------:R-:W-:Y:S02]  /*88e0*/  LOP3.LUT R51, R56, 0xffff0000, RZ, 0xc0, !PT ;  /* 0xffff000038337812 */ /* 0x000fe400078ec0ff */
[C---:B------:R-:W-:Y:S02]  /*88f0*/  SHF.L.U32 R50, R57.reuse, 0x10, RZ ;  /* 0x0000001039327819 */ /* 0x040fe400000006ff */
[----:B--2---:R-:W-:Y:S02]  /*8900*/  LOP3.LUT R52, R57, 0xffff0000, RZ, 0xc0, !PT ;  /* 0xffff000039347812 */ /* 0x004fe400078ec0ff */
[C---:B------:R-:W-:Y:S02]  /*8910*/  SHF.L.U32 R53, R58.reuse, 0x10, RZ ;  /* 0x000000103a357819 */ /* 0x040fe400000006ff */
[----:B------:R-:W-:Y:S01]  /*8920*/  LOP3.LUT R54, R58, 0xffff0000, RZ, 0xc0, !PT ;  /* 0xffff00003a367812 */ /* 0x000fe200078ec0ff */
[----:B------:R-:W-:Y:S01]  /*8930*/  UIADD3 UR4, UPT, UPT, UR5, 0xc0, URZ ;  /* 0x000000c005047890 */ /* 0x000fe2000fffe0ff */
[C---:B------:R-:W-:Y:S02]  /*8940*/  SHF.L.U32 R55, R59.reuse, 0x10, RZ ;  /* 0x000000103b377819 */ /* 0x040fe400000006ff */
[----:B------:R-:W-:Y:S02]  /*8950*/  LOP3.LUT R56, R59, 0xffff0000, RZ, 0xc0, !PT ;  /* 0xffff00003b387812 */ /* 0x000fe400078ec0ff */
[----:B------:R-:W-:Y:S01]  /*8960*/  SHF.L.U32 R57, R64, 0x10, RZ ;  /* 0x0000001040397819 */ /* 0x000fe200000006ff */
[----:B-1----:R-:W-:Y:S01]  /*8970*/  UPRMT UR4, UR6, 0x654, UR4 ;  /* 0x0000065406047896 */ /* 0x002fe20008000004 */
[C---:B---3--:R-:W-:Y:S01]  /*8980*/  FMUL R4, R38.reuse, R4 ;  /* 0x0000000426047220 */ /* 0x048fe20000400000 */
[C---:B------:R-:W-:Y:S01]  /*8990*/  FMUL R5, R38.reuse, R5 ;  /* 0x0000000526057220 */ /* 0x040fe20000400000 */
[----:B------:R-:W-:Y:S01]  /*89a0*/  FMUL R6, R38, R6 ;  /* 0x0000000626067220 */ /* 0x000fe20000400000 */
[----:B------:R-:W-:Y:S01]  /*89b0*/  LOP3.LUT R58, R64, 0xffff0000, RZ, 0xc0, !PT ;  /* 0xffff0000403a7812 */ /* 0x000fe200078ec0ff */
[C---:B------:R-:W-:Y:S01]  /*89c0*/  FFMA R4, R41.reuse, R40, R4 ;  /* 0x0000002829047223 */ /* 0x040fe20000000004 */
[----:B------:R-:W-:Y:S01]  /*89d0*/  FFMA R5, R41, R42, R5 ;  /* 0x0000002a29057223 */ /* 0x000fe20000000005 */
[----:B------:R-:W-:Y:S01]  /*89e0*/  SHF.L.U32 R59, R65, 0x10, RZ ;  /* 0x00000010413b7819 */ /* 0x000fe200000006ff */
[----:B------:R-:W-:Y:S01]  /*89f0*/  FFMA R6, R41, R43, R6 ;  /* 0x0000002b29067223 */ /* 0x000fe20000000006 */
[----:B------:R-:W-:Y:S01]  /*8a00*/  SYNCS.ARRIVE.TRANS64.RED.A1T0 RZ, [UR4], RZ ;  /* 0x000000ffffff79a7 */ /* 0x000fe20008100404 */
[C---:B------:R-:W-:Y:S01]  /*8a10*/  FMUL R7, R38.reuse, R7 ;  /* 0x0000000726077220 */ /* 0x040fe20000400000 */
[----:B------:R-:W-:Y:S01]  /*8a20*/  LOP3.LUT R60, R65, 0xffff0000, RZ, 0xc0, !PT ;  /* 0xffff0000413c7812 */ /* 0x000fe200078ec0ff */
[C---:B------:R-:W-:Y:S01]  /*8a30*/  FMUL R8, R38.reuse, R8 ;  /* 0x0000000826087220 */ /* 0x040fe20000400000 */
[----:B------:R-:W-:Y:S01]  /*8a40*/  F2FP.BF16.F32.PACK_AB R104, R5, R4 ;  /* 0x000000040568723e */ /* 0x000fe200000010ff */
[C---:B------:R-:W-:Y:S01]  /*8a50*/  FFMA R7, R41.reuse, R44, R7 ;  /* 0x0000002c29077223 */ /* 0x040fe20000000007 */
[----:B------:R-:W-:Y:S01]  /*8a60*/  FMUL R9, R38, R9 ;  /* 0x0000000926097220 */ /* 0x000fe20000400000 */
[----:B------:R-:W-:Y:S01]  /*8a70*/  FFMA R8, R41, R45, R8 ;  /* 0x0000002d29087223 */ /* 0x000fe20000000008 */
[----:B------:R-:W-:Y:S01]  /*8a80*/  SHF.L.U32 R61, R66, 0x10, RZ ;  /* 0x00000010423d7819 */ /* 0x000fe200000006ff */
[C---:B------:R-:W-:Y:S01]  /*8a90*/  FMUL R0, R38.reuse, R10 ;  /* 0x0000000a26007220 */ /* 0x040fe20000400000 */
[----:B------:R-:W-:Y:S01]  /*8aa0*/  F2FP.BF16.F32.PACK_AB R105, R7, R6 ;  /* 0x000000060769723e */ /* 0x000fe200000010ff */
[C---:B------:R-:W-:Y:S01]  /*8ab0*/  FFMA R9, R41.reuse, R46, R9 ;  /* 0x0000002e29097223 */ /* 0x040fe20000000009 */
[----:B------:R-:W-:Y:S01]  /*8ac0*/  FMUL R2, R38, R11 ;  /* 0x0000000b26027220 */ /* 0x000fe20000400000 */
[----:B------:R-:W-:Y:S01]  /*8ad0*/  FFMA R0, R41, R47, R0 ;  /* 0x0000002f29007223 */ /* 0x000fe20000000000 */
[----:B------:R-:W-:Y:S01]  /*8ae0*/  LOP3.LUT R62, R66, 0xffff0000, RZ, 0xc0, !PT ;  /* 0xffff0000423e7812 */ /* 0x000fe200078ec0ff */
[C---:B------:R-:W-:Y:S01]  /*8af0*/  FMUL R3, R38.reuse, R12 ;  /* 0x0000000c26037220 */ /* 0x040fe20000400000 */
[----:B------:R-:W-:Y:S01]  /*8b00*/  F2FP.BF16.F32.PACK_AB R106, R9, R8 ;  /* 0x00000008096a723e */ /* 0x000fe200000010ff */
[C---:B------:R-:W-:Y:S01]  /*8b10*/  FFMA R2, R41.reuse, R49, R2 ;  /* 0x0000003129027223 */ /* 0x040fe20000000002 */
[C---:B------:R-:W-:Y:S01]  /*8b20*/  FMUL R10, R38.reuse, R13 ;  /* 0x0000000d260a7220 */ /* 0x040fe20000400000 */
[----:B------:R-:W-:Y:S01]  /*8b30*/  FFMA R3, R41, R48, R3 ;  /* 0x0000003029037223 */ /* 0x000fe20000000003 */
[----:B------:R-:W-:Y:S01]  /*8b40*/  SHF.L.U32 R63, R67, 0x10, RZ ;  /* 0x00000010433f7819 */ /* 0x000fe200000006ff */
[----:B------:R-:W-:Y:S01]  /*8b50*/  FMUL R11, R38, R14 ;  /* 0x0000000e260b7220 */ /* 0x000fe20000400000 */
[----:B------:R-:W-:Y:S01]  /*8b60*/  F2FP.BF16.F32.PACK_AB R107, R2, R0 ;  /* 0x00000000026b723e */ /* 0x000fe200000010ff */
[C---:B------:R-:W-:Y:S01]  /*8b70*/  FFMA R10, R41.reuse, R51, R10 ;  /* 0x00000033290a7223 */ /* 0x040fe2000000000a */
[----:B------:R-:W-:Y:S01]  /*8b80*/  FMUL R15, R38, R15 ;  /* 0x0000000f260f7220 */ /* 0x000fe20000400000 */
[----:B------:R-:W-:Y:S01]  /*8b90*/  FFMA R11, R41, R50, R11 ;  /* 0x00000032290b7223 */ /* 0x000fe2000000000b */
[----:B------:R-:W-:Y:S01]  /*8ba0*/  LOP3.LUT R64, R67, 0xffff0000, RZ, 0xc0, !PT ;  /* 0xffff000043407812 */ /* 0x000fe200078ec0ff */
[----:B------:R1:W-:Y:S01]  /*8bb0*/  STSM.16.M88.4 [R97+0x6400], R104 ;  /* 0x0064006861007844 */ /* 0x0003e20000000200 */
[----:B------:R-:W-:Y:S01]  /*8bc0*/  F2FP.BF16.F32.PACK_AB R108, R10, R3 ;  /* 0x000000030a6c723e */ /* 0x000fe200000010ff */
[C---:B------:R-:W-:Y:S01]  /*8bd0*/  FFMA R15, R41.reuse, R52, R15 ;  /* 0x00000034290f7223 */ /* 0x040fe2000000000f */
[C---:B------:R-:W-:Y:S01]  /*8be0*/  FMUL R12, R38.reuse, R16 ;  /* 0x00000010260c7220 */ /* 0x040fe20000400000 */
[C---:B------:R-:W-:Y:S01]  /*8bf0*/  FMUL R13, R38.reuse, R17 ;  /* 0x00000011260d7220 */ /* 0x040fe20000400000 */
[----:B------:R-:W-:Y:S01]  /*8c00*/  FMUL R14, R38, R18 ;  /* 0x00000012260e7220 */ /* 0x000fe20000400000 */
[----:B------:R-:W-:Y:S01]  /*8c10*/  SHF.L.U32 R65, R72, 0x10, RZ ;  /* 0x0000001048417819 */ /* 0x000fe200000006ff */
[----:B------:R-:W-:Y:S01]  /*8c20*/  FFMA R12, R41, R53, R12 ;  /* 0x00000035290c7223 */ /* 0x000fe2000000000c */
[----:B------:R-:W-:Y:S01]  /*8c30*/  F2FP.BF16.F32.PACK_AB R109, R15, R11 ;  /* 0x0000000b0f6d723e */ /* 0x000fe200000010ff */
[C---:B------:R-:W-:Y:S01]  /*8c40*/  FFMA R13, R41.reuse, R54, R13 ;  /* 0x00000036290d7223 */ /* 0x040fe2000000000d */
[----:B------:R-:W-:Y:S01]  /*8c50*/  FFMA R14, R41, R55, R14 ;  /* 0x00000037290e7223 */ /* 0x000fe2000000000e */
[----:B------:R-:W-:Y:S01]  /*8c60*/  FMUL R19, R38, R19 ;  /* 0x0000001326137220 */ /* 0x000fe20000400000 */
[----:B------:R-:W-:Y:S01]  /*8c70*/  LOP3.LUT R66, R72, 0xffff0000, RZ, 0xc0, !PT ;  /* 0xffff000048427812 */ /* 0x000fe200078ec0ff */
[C---:B------:R-:W-:Y:S01]  /*8c80*/  FMUL R16, R38.reuse, R20 ;  /* 0x0000001426107220 */ /* 0x040fe20000400000 */
[----:B------:R-:W-:Y:S01]  /*8c90*/  F2FP.BF16.F32.PACK_AB R110, R13, R12 ;  /* 0x0000000c0d6e723e */ /* 0x000fe200000010ff */
[C---:B------:R-:W-:Y:S01]  /*8ca0*/  FFMA R19, R41.reuse, R56, R19 ;  /* 0x0000003829137223 */ /* 0x040fe20000000013 */
[C---:B------:R-:W-:Y:S01]  /*8cb0*/  FMUL R17, R38.reuse, R21 ;  /* 0x0000001526117220 */ /* 0x040fe20000400000 */
[----:B------:R-:W-:Y:S01]  /*8cc0*/  FFMA R16, R41, R57, R16 ;  /* 0x0000003929107223 */ /* 0x000fe20000000010 */
[----:B------:R-:W-:Y:S01]  /*8cd0*/  SHF.L.U32 R67, R73, 0x10, RZ ;  /* 0x0000001049437819 */ /* 0x000fe200000006ff */
[C---:B------:R-:W-:Y:S01]  /*8ce0*/  FMUL R18, R38.reuse, R22 ;  /* 0x0000001626127220 */ /* 0x040fe20000400000 */
[----:B------:R-:W-:Y:S01]  /*8cf0*/  F2FP.BF16.F32.PACK_AB R111, R19, R14 ;  /* 0x0000000e136f723e */ /* 0x000fe200000010ff */
[C---:B------:R-:W-:Y:S01]  /*8d00*/  FFMA R17, R41.reuse, R58, R17 ;  /* 0x0000003a29117223 */ /* 0x040fe20000000011 */
[C---:B------:R-:W-:Y:S01]  /*8d10*/  FMUL R23, R38.reuse, R23 ;  /* 0x0000001726177220 */ /* 0x040fe20000400000 */
        /* <DEDUP_REMOVED lines=12> */
[C---:B------:R-:W-:Y:S01]  /*8de0*/  FMUL R27, R38.reuse, R27 ;  /* 0x0000001b261b7220 */ /* 0x040fe20000400000 */
[C---:B------:R-:W-:Y:S01]  /*8df0*/  FMUL R24, R38.reuse, R28 ;  /* 0x0000001c26187220 */ /* 0x040fe20000400000 */
[C---:B------:R-:W-:Y:S01]  /*8e00*/  FMUL R25, R38.reuse, R29 ;  /* 0x0000001d26197220 */ /* 0x040fe20000400000 */
[C---:B------:R-:W-:Y:S01]  /*8e10*/  FFMA R22, R41.reuse, R63, R22 ;  /* 0x0000003f29167223 */ /* 0x040fe20000000016 */
[C---:B------:R-:W-:Y:S01]  /*8e20*/  FMUL R26, R38.reuse, R30 ;  /* 0x0000001e261a7220 */ /* 0x040fe20000400000 */
[C---:B------:R-:W-:Y:S01]  /*8e30*/  FFMA R27, R41.reuse, R64, R27 ;  /* 0x00000040291b7223 */ /* 0x040fe2000000001b */
[----:B------:R-:W-:Y:S01]  /*8e40*/  FMUL R31, R38, R31 ;  /* 0x0000001f261f7220 */ /* 0x000fe20000400000 */
[C---:B------:R-:W-:Y:S01]  /*8e50*/  FFMA R24, R41.reuse, R65, R24 ;  /* 0x0000004129187223 */ /* 0x040fe20000000018 */
[----:B------:R-:W-:Y:S01]  /*8e60*/  LOP3.LUT R70, R74, 0xffff0000, RZ, 0xc0, !PT ;  /* 0xffff00004a467812 */ /* 0x000fe200078ec0ff */
[C---:B------:R-:W-:Y:S01]  /*8e70*/  FMUL R28, R38.reuse, R32 ;  /* 0x00000020261c7220 */ /* 0x040fe20000400000 */
[----:B------:R-:W-:Y:S01]  /*8e80*/  FFMA R25, R41, R66, R25 ;  /* 0x0000004229197223 */ /* 0x000fe20000000019 */
[----:B------:R-:W-:Y:S01]  /*8e90*/  SHF.L.U32 R71, R75, 0x10, RZ ;  /* 0x000000104b477819 */ /* 0x000fe200000006ff */
[C---:B------:R-:W-:Y:S01]  /*8ea0*/  FMUL R29, R38.reuse, R33 ;  /* 0x00000021261d7220 */ /* 0x040fe20000400000 */
[----:B------:R-:W-:Y:S01]  /*8eb0*/  FFMA R26, R41, R67, R26 ;  /* 0x00000043291a7223 */ /* 0x000fe2000000001a */
[----:B------:R-:W-:Y:S01]  /*8ec0*/  LOP3.LUT R72, R75, 0xffff0000, RZ, 0xc0, !PT ;  /* 0xffff00004b487812 */ /* 0x000fe200078ec0ff */
        /* <DEDUP_REMOVED lines=24> */
[----:B------:R-:W-:Y:S02]  /*9050*/  UIADD3 UR9, UPT, UPT, UR49, 0xc0, URZ ;  /* 0x000000c031097890 */ /* 0x000fe4000fffe0ff */
[----:B------:R-:W-:Y:S01]  /*9060*/  UIADD3 UR8, UPT, UPT, UR44, 0x6400, URZ ;  /* 0x000064002c087890 */ /* 0x000fe2000fffe0ff */
[----:B------:R-:W-:Y:S01]  /*9070*/  UMOV UR10, UR50 ;  /* 0x00000032000a7c82 */ /* 0x000fe20008000000 */
[----:B------:R-:W-:Y:S01]  /*9080*/  UMOV UR11, UR36 ;  /* 0x00000024000b7c82 */ /* 0x000fe20008000000 */
[----:B--2---:R-:W-:Y:S04]  /*9090*/  UIADD3 UR4, UP0, UPT, UR6, 0x680, URZ ;  /* 0x0000068006047890 */ /* 0x004fe8000ff1e0ff */
[----:B------:R-:W-:Y:S09]  /*90a0*/  UIADD3.X UR5, UPT, UPT, URZ, UR7, URZ, UP0, !UPT ;  /* 0x00000007ff057290 */ /* 0x000ff200087fe4ff */
[----:B------:R2:W-:Y:S01]  /*90b0*/  UTMASTG.3D [UR8], [UR4] ;  /* 0x00000008040073b5 */ /* 0x0005e20008010000 */
[----:B------:R0:W-:Y:S01]  /*90c0*/  UTMACMDFLUSH ;  /* 0x00000000000079b7 */ /* 0x0001e20000000000 */
[----:B--2---:R-:W-:Y:S04]  /*90d0*/  DEPBAR.LE SB0, 0x1 ;  /* 0x000080400000791a */ /* 0x004fe80000000000 */
.L_x_130:
[----:B------:R-:W-:Y:S05]  /*90e0*/  BSYNC.RECONVERGENT B0 ;  /* 0x0000000000007941 */ /* 0x000fea0003800200 */
.L_x_129:
[----:B------:R-:W-:Y:S01]  /*90f0*/  BAR.SYNC.DEFER_BLOCKING 0x1, 0x80 ;  /* 0x0042000000007b1d */ /* 0x000fe20000010000 */
[----:B------:R-:W-:Y:S01]  /*9100*/  UISETP.NE.AND UP0, UPT, UR47, -0x4, UPT ;  /* 0xfffffffc2f00788c */ /* 0x000fe2000bf05270 */
[----:B------:R-:W-:Y:S08]  /*9110*/  IADD3 R0, PT, PT, R36, 0x1, RZ ;  /* 0x0000000124007810 */ /* 0x000ff00007ffe0ff */
[----:B------:R-:W-:Y:S05]  /*9120*/  BRA.U !UP0, `(.L_x_131) ;  /* 0x0000000108247547 */ /* 0x000fea000b800000 */
[----:B------:R-:W-:Y:S01]  /*9130*/  ISETP.NE.AND P0, PT, R95, RZ, PT ;  /* 0x000000ff5f00720c */ /* 0x000fe20003f05270 */
[----:B------:R-:W-:Y:S01]  /*9140*/  IMAD.U32 R2, RZ, RZ, UR46 ;  /* 0x0000002eff027e24 */ /* 0x000fe2000f8e00ff */
[----:B------:R-:W-:Y:S04]  /*9150*/  UIADD3 UR4, UPT, UPT, UR46, 0x1, URZ ;  /* 0x000000012e047890 */ /* 0x000fe8000fffe0ff */
[----:B------:R-:W-:Y:S04]  /*9160*/  UISETP.NE.AND UP0, UPT, UR4, 0x4, UPT ;  /* 0x000000040400788c */ /* 0x000fe8000bf05270 */
[----:B------:R-:W-:Y:S03]  /*9170*/  USEL UR46, UR4, URZ, UP0 ;  /* 0x000000ff042e7287 */ /* 0x000fe60008000000 */
[----:B------:R-:W-:Y:S05]  /*9180*/  @P0 LEA R2, R2, UR44, 0x3 ;  /* 0x0000002c02020c11 */ /* 0x000fea000f8e18ff */
[----:B------:R-:W-:Y:S05]  /*9190*/  @P0 VIADD R2, R2, 0x50 ;  /* 0x0000005002020836 */ /* 0x000fea0000000000 */
[----:B------:R-:W-:Y:S04]  /*91a0*/  @P0 PRMT R2, R101, 0x654, R2 ;  /* 0x0000065465020816 */ /* 0x000fe80000000002 */
[----:B------:R2:W-:Y:S03]  /*91b0*/  @P0 SYNCS.ARRIVE.TRANS64.RED.A1T0 RZ, [R2+URZ], RZ ;  /* 0x000000ff02ff09a7 */ /* 0x0005e600081004ff */
.L_x_131:
[----:B------:R-:W-:Y:S01]  /*91c0*/  R2UR UR5, R83 ;  /* 0x00000000530572ca */ /* 0x000fe200000e0000 */
[----:B------:R-:W-:Y:S01]  /*91d0*/  UISETP.NE.AND UP0, UPT, UR61, URZ, UPT ;  /* 0x000000ff3d00728c */ /* 0x000fe2000bf05270 */
[----:B------:R-:W-:Y:S01]  /*91e0*/  R2UR UR4, R84 ;  /* 0x00000000540472ca */ /* 0x000fe200000e0000 */
[----:B------:R-:W-:Y:S01]  /*91f0*/  UIADD3 UR47, UPT, UPT, UR47, 0x4, URZ ;  /* 0x000000042f2f7890 */ /* 0x000fe2000fffe0ff */
[----:B------:R-:W-:Y:S01]  /*9200*/  ISETP.NE.AND P0, PT, R88, 0x2, PT ;  /* 0x000000025800780c */ /* 0x000fe20003f05270 */
[----:B------:R-:W-:Y:S01]  /*9210*/  UMOV UR36, UR60 ;  /* 0x0000003c00247c82 */ /* 0x000fe20008000000 */
[----:B------:R-:W-:Y:S02]  /*9220*/  ISETP.NE.AND P1, PT, R0, 0x4, PT ;  /* 0x000000040000780c */ /* 0x000fe40003f25270 */
[----:B--2---:R-:W-:Y:S02]  /*9230*/  SEL R2, RZ, 0x1, P0 ;  /* 0x00000001ff027807 */ /* 0x004fe40000000000 */
[----:B------:R-:W-:Y:S02]  /*9240*/  SEL R3, RZ, 0x1, P1 ;  /* 0x00000001ff037807 */ /* 0x000fe40000800000 */
[----:B------:R-:W-:Y:S01]  /*9250*/  LOP3.LUT R89, R89, R2, RZ, 0x3c, !PT ;  /* 0x0000000259597212 */ /* 0x000fe200078e3cff */
[----:B------:R-:W-:Y:S01]  /*9260*/  UIADD3 UR20, UPT, UPT, UR37, UR5, URZ ;  /* 0x0000000525147290 */ /* 0x000fe2000fffe0ff */
[----:B------:R-:W-:Y:S01]  /*9270*/  LOP3.LUT R90, R90, R3, RZ, 0x3c, !PT ;  /* 0x000000035a5a7212 */ /* 0x000fe200078e3cff */
[----:B------:R-:W-:Y:S01]  /*9280*/  UIADD3 UR16, UPT, UPT, UR38, UR4, URZ ;  /* 0x0000000426107290 */ /* 0x000fe2000fffe0ff */
[----:B------:R-:W-:Y:S02]  /*9290*/  SEL R88, R88, RZ, P0 ;  /* 0x000000ff58587207 */ /* 0x000fe40000000000 */
[----:B------:R-:W-:Y:S01]  /*92a0*/  SEL R36, R0, RZ, P1 ;  /* 0x000000ff00247207 */ /* 0x000fe20000800000 */
[----:B------:R-:W-:Y:S08]  /*92b0*/  BRA.U UP0, `(.L_x_132) ;  /* 0xffffffbd009c7547 */ /* 0x000ff0000b83ffff */
[----:B------:R-:W-:-:S13]  /*92c0*/  R2UR UR4, R85 ;  /* 0x00000000550472ca */ /* 0x000fda00000e0000 */
[----:B------:R-:W-:-:S09]  /*92d0*/  UISETP.NE.AND UP0, UPT, UR4, URZ, UPT ;  /* 0x000000ff0400728c */ /* 0x000fd2000bf05270 */
[----:B------:R-:W-:Y:S05]  /*92e0*/  BRA.U !UP0, `(.L_x_133) ;  /* 0x0000000108487547 */ /* 0x000fea000b800000 */
[----:B------:R-:W2:Y:S02]  /*92f0*/  LDCU.64 UR4, c[0x0][0x890] ;  /* 0x00011200ff0477ac */ /* 0x000ea40008000a00 */
[----:B--2---:R-:W-:-:S04]  /*9300*/  UISETP.NE.U32.AND UP0, UPT, UR4, URZ, UPT ;  /* 0x000000ff0400728c */ /* 0x004fc8000bf05070 */
[----:B------:R-:W-:-:S09]  /*9310*/  UISETP.NE.AND.EX UP0, UPT, UR5, URZ, UPT, UP0 ;  /* 0x000000ff0500728c */ /* 0x000fd2000bf05300 */
[----:B------:R-:W-:Y:S05]  /*9320*/  BRA.U UP0, `(.L_x_134) ;  /* 0x00000001000c7547 */ /* 0x000fea000b800000 */
[----:B------:R-:W-:-:S13]  /*9330*/  FSETP.NEU.AND P0, PT, R41, RZ, PT ;  /* 0x000000ff2900720b */ /* 0x000fda0003f0d000 */
[----:B------:R-:W-:Y:S05]  /*9340*/  @!P0 EXIT ;  /* 0x000000000000894d */ /* 0x000fea0003800000 */
[----:B------:R-:W-:Y:S05]  /*9350*/  BRA `(.L_x_133) ;  /* 0x00000000002c7947 */ /* 0x000fea0003800000 */
.L_x_134:
[----:B------:R-:W-:Y:S01]  /*9360*/  ISETP.NE.AND P0, PT, R87, RZ, PT ;  /* 0x000000ff5700720c */ /* 0x000fe20003f05270 */
[----:B------:R-:W-:-:S12]  /*9370*/  BSSY.RECONVERGENT B0, `(.L_x_133) ;  /* 0x0000009000007945 */ /* 0x000fd80003800200 */
[----:B------:R-:W-:Y:S05]  /*9380*/  @P0 BRA `(.L_x_135) ;  /* 0x0000000000140947 */ /* 0x000fea0003800000 */
[----:B------:R-:W2:Y:S02]  /*9390*/  LDCU.64 UR4, c[0x0][0x888] ;  /* 0x00011100ff0477ac */ /* 0x000ea40008000a00 */
[----:B--2---:R-:W-:-:S04]  /*93a0*/  ISETP.NE.U32.AND P0, PT, RZ, UR4, PT ;  /* 0x00000004ff007c0c */ /* 0x004fc8000bf05070 */
[----:B------:R-:W-:-:S13]  /*93b0*/  ISETP.NE.AND.EX P0, PT, RZ, UR5, PT, P0 ;  /* 0x00000005ff007c0c */ /* 0x000fda000bf05300 */
[----:B------:R-:W-:Y:S05]  /*93c0*/  @!P0 EXIT ;  /* 0x000000000000894d */ /* 0x000fea0003800000 */
[----:B------:R-:W-:Y:S05]  /*93d0*/  BRA `(.L_x_136) ;  /* 0x0000000000087947 */ /* 0x000fea0003800000 */
.L_x_135:
[----:B------:R-:W-:-:S13]  /*93e0*/  FSETP.NEU.AND P0, PT, R41, RZ, PT ;  /* 0x000000ff2900720b */ /* 0x000fda0003f0d000 */
[----:B------:R-:W-:Y:S05]  /*93f0*/  @!P0 EXIT ;  /* 0x000000000000894d */ /* 0x000fea0003800000 */
.L_x_136:
[----:B------:R-:W-:Y:S05]  /*9400*/  BSYNC.RECONVERGENT B0 ;  /* 0x0000000000007941 */ /* 0x000fea0003800200 */
.L_x_133:
[----:B------:R-:W2:Y:S01]  /*9410*/  S2UR UR5, SR_CgaCtaId ;  /* 0x00000000000579c3 */ /* 0x000ea20000008800 */
[----:B------:R-:W-:Y:S01]  /*9420*/  ULEA UR4, UR46, UR44, 0x3 ;  /* 0x0000002c2e047291 */ /* 0x000fe2000f8e18ff */
[----:B------:R-:W-:-:S04]  /*9430*/  DEPBAR.LE SB0, 0x0 ;  /* 0x000080000000791a */ /* 0x000fc80000000000 */
[----:B------:R-:W-:-:S04]  /*9440*/  UIADD3 UR4, UPT, UPT, UR4, 0x50, URZ ;  /* 0x0000005004047890 */ /* 0x000fc8000fffe0ff */
[----:B--2---:R-:W-:-:S09]  /*9450*/  UPRMT UR4, UR5, 0x654, UR4 ;  /* 0x0000065405047896 */ /* 0x004fd20008000004 */
[----:B------:R-:W-:Y:S01]  /*9460*/  SYNCS.ARRIVE.TRANS64.RED.A1T0 RZ, [UR4], RZ ;  /* 0x000000ffffff79a7 */ /* 0x000fe20008100404 */
[----:B------:R-:W-:Y:S05]  /*9470*/  EXIT ;  /* 0x000000000000794d */ /* 0x000fea0003800000 */
.L_x_24:
[----:B--2---:R2:W3:Y:S02]  /*9480*/  SYNCS.PHASECHK.TRANS64.TRYWAIT P0, [R0+URZ+0xf0], R3 ;  /* 0x0000f003000075a7 */ /* 0x0044e400080011ff */
[----:B---3--:R-:W-:Y:S05]  /*9490*/  @!P0 NANOSLEEP.SYNCS 0x989680 ;  /* 0x009896800000895d */ /* 0x008fea0003900000 */
[----:B------:R-:W3:Y:S02]  /*94a0*/  @!P0 SYNCS.PHASECHK.TRANS64 P0, [R0+URZ+0xf0], R3 ;  /* 0x0000f003000085a7 */ /* 0x000ee400080010ff */
[----:B---3--:R-:W-:Y:S05]  /*94b0*/  @!P0 BRA `(.L_x_24) ;  /* 0xfffffffc00f08947 */ /* 0x008fea000383ffff */
[----:B------:R-:W-:Y:S05]  /*94c0*/  BRA `(.L_x_137) ;  /* 0xffffff8400047947 */ /* 0x000fea000383ffff */
.L_x_27:
[----:B--2---:R-:W-:-:S07]  /*94d0*/  MOV R0, UR33 ;  /* 0x0000002100007c02 */ /* 0x004fce0008000f00 */
.L_x_138:
[----:B--2---:R2:W3:Y:S02]  /*94e0*/  SYNCS.PHASECHK.TRANS64.TRYWAIT P0, [R0+URZ+0x18], R3 ;  /* 0x00001803000075a7 */ /* 0x0044e400080011ff */
[----:B---3--:R-:W-:Y:S05]  /*94f0*/  @!P0 NANOSLEEP.SYNCS 0x989680 ;  /* 0x009896800000895d */ /* 0x008fea0003900000 */
[----:B------:R-:W3:Y:S02]  /*9500*/  @!P0 SYNCS.PHASECHK.TRANS64 P0, [R0+URZ+0x18], R3 ;  /* 0x00001803000085a7 */ /* 0x000ee400080010ff */
[----:B---3--:R-:W-:Y:S05]  /*9510*/  @!P0 BRA `(.L_x_138) ;  /* 0xfffffffc00f08947 */ /* 0x008fea000383ffff */
[----:B------:R-:W-:Y:S05]  /*9520*/  BRA `(.L_x_26) ;  /* 0xffffff8400447947 */ /* 0x000fea000383ffff */
.L_x_34:
[----:B-1----:R-:W-:-:S07]  /*9530*/  MOV R0, UR17 ;  /* 0x0000001100007c02 */ /* 0x002fce0008000f00 */
.L_x_139:
[----:B-1----:R1:W2:Y:S02]  /*9540*/  SYNCS.PHASECHK.TRANS64.TRYWAIT P0, [R0+URZ+0x18], R3 ;  /* 0x00001803000075a7 */ /* 0x0022a400080011ff */
[----:B--2---:R-:W-:Y:S05]  /*9550*/  @!P0 NANOSLEEP.SYNCS 0x989680 ;  /* 0x009896800000895d */ /* 0x004fea0003900000 */
[----:B------:R-:W2:Y:S02]  /*9560*/  @!P0 SYNCS.PHASECHK.TRANS64 P0, [R0+URZ+0x18], R3 ;  /* 0x00001803000085a7 */ /* 0x000ea400080010ff */
[----:B--2---:R-:W-:Y:S05]  /*9570*/  @!P0 BRA `(.L_x_139) ;  /* 0xfffffffc00f08947 */ /* 0x004fea000383ffff */
[----:B------:R-:W-:Y:S05]  /*9580*/  BRA `(.L_x_33) ;  /* 0xffffff8800047947 */ /* 0x000fea000383ffff */
.L_x_39:
[----:B-1----:R1:W2:Y:S02]  /*9590*/  SYNCS.PHASECHK.TRANS64.TRYWAIT P0, [R3+URZ+0x80], R0 ;  /* 0x00008000030075a7 */ /* 0x0022a400080011ff */
[----:B--2---:R-:W-:Y:S05]  /*95a0*/  @!P0 NANOSLEEP.SYNCS 0x989680 ;  /* 0x009896800000895d */ /* 0x004fea0003900000 */
[----:B------:R-:W2:Y:S02]  /*95b0*/  @!P0 SYNCS.PHASECHK.TRANS64 P0, [R3+URZ+0x80], R0 ;  /* 0x00008000030085a7 */ /* 0x000ea400080010ff */
[----:B--2---:R-:W-:Y:S05]  /*95c0*/  @!P0 BRA `(.L_x_39) ;  /* 0xfffffffc00f08947 */ /* 0x004fea000383ffff */
[----:B------:R-:W-:Y:S05]  /*95d0*/  BRA `(.L_x_140) ;  /* 0xffffff8800a47947 */ /* 0x000fea000383ffff */
.L_x_43:
[----:B-1----:R-:W-:-:S07]  /*95e0*/  MOV R0, UR4 ;  /* 0x0000000400007c02 */ /* 0x002fce0008000f00 */
.L_x_141:
[----:B-1----:R1:W2:Y:S02]  /*95f0*/  SYNCS.PHASECHK.TRANS64.TRYWAIT P0, [R0+URZ], R3 ;  /* 0x00000003000075a7 */ /* 0x0022a400080011ff */
[----:B--2---:R-:W-:Y:S05]  /*9600*/  @!P0 NANOSLEEP.SYNCS 0x989680 ;  /* 0x009896800000895d */ /* 0x004fea0003900000 */
[----:B------:R-:W2:Y:S02]  /*9610*/  @!P0 SYNCS.PHASECHK.TRANS64 P0, [R0+URZ], R3 ;  /* 0x00000003000085a7 */ /* 0x000ea400080010ff */
[----:B--2---:R-:W-:Y:S05]  /*9620*/  @!P0 BRA `(.L_x_141) ;  /* 0xfffffffc00f08947 */ /* 0x004fea000383ffff */
[----:B------:R-:W-:Y:S05]  /*9630*/  BRA `(.L_x_142) ;  /* 0xffffff9000507947 */ /* 0x000fea000383ffff */
.L_x_44:
[----:B------:R-:W-:-:S07]  /*9640*/  MOV R0, UR5 ;  /* 0x0000000500007c02 */ /* 0x000fce0008000f00 */
.L_x_143:
[----:B-1----:R1:W2:Y:S02]  /*9650*/  SYNCS.PHASECHK.TRANS64.TRYWAIT P0, [R0+URZ], R3 ;  /* 0x00000003000075a7 */ /* 0x0022a400080011ff */
[----:B--2---:R-:W-:Y:S05]  /*9660*/  @!P0 NANOSLEEP.SYNCS 0x989680 ;  /* 0x009896800000895d */ /* 0x004fea0003900000 */
[----:B------:R-:W2:Y:S02]  /*9670*/  @!P0 SYNCS.PHASECHK.TRANS64 P0, [R0+URZ], R3 ;  /* 0x00000003000085a7 */ /* 0x000ea400080010ff */
[----:B--2---:R-:W-:Y:S05]  /*9680*/  @!P0 BRA `(.L_x_143) ;  /* 0xfffffffc00f08947 */ /* 0x004fea000383ffff */
[----:B------:R-:W-:Y:S05]  /*9690*/  BRA `(.L_x_144) ;  /* 0xffffff90005c7947 */ /* 0x000fea000383ffff */
.L_x_47:
[----:B-1----:R1:W2:Y:S02]  /*96a0*/  SYNCS.PHASECHK.TRANS64.TRYWAIT P0, [R2+URZ+0xe0], R5 ;  /* 0x0000e005020075a7 */ /* 0x0022a400080011ff */
[----:B--2---:R-:W-:Y:S05]  /*96b0*/  @!P0 NANOSLEEP.SYNCS 0x989680 ;  /* 0x009896800000895d */ /* 0x004fea0003900000 */
[----:B------:R-:W2:Y:S02]  /*96c0*/  @!P0 SYNCS.PHASECHK.TRANS64 P0, [R2+URZ+0xe0], R5 ;  /* 0x0000e005020085a7 */ /* 0x000ea400080010ff */
[----:B--2---:R-:W-:Y:S05]  /*96d0*/  @!P0 BRA `(.L_x_47) ;  /* 0xfffffffc00f08947 */ /* 0x004fea000383ffff */
[----:B------:R-:W-:Y:S05]  /*96e0*/  BRA `(.L_x_145) ;  /* 0xffffff9000c07947 */ /* 0x000fea000383ffff */
.L_x_48:
[----:B------:R-:W-:-:S07]  /*96f0*/  MOV R2, UR4 ;  /* 0x0000000400027c02 */ /* 0x000fce0008000f00 */
.L_x_146:
[----:B-1----:R1:W2:Y:S02]  /*9700*/  SYNCS.PHASECHK.TRANS64.TRYWAIT P0, [R2+URZ+0x90], R5 ;  /* 0x00009005020075a7 */ /* 0x0022a400080011ff */
[----:B--2---:R-:W-:Y:S05]  /*9710*/  @!P0 NANOSLEEP.SYNCS 0x989680 ;  /* 0x009896800000895d */ /* 0x004fea0003900000 */
[----:B------:R-:W2:Y:S02]  /*9720*/  @!P0 SYNCS.PHASECHK.TRANS64 P0, [R2+URZ+0x90], R5 ;  /* 0x00009005020085a7 */ /* 0x000ea400080010ff */
[----:B--2---:R-:W-:Y:S05]  /*9730*/  @!P0 BRA `(.L_x_146) ;  /* 0xfffffffc00f08947 */ /* 0x004fea000383ffff */
[----:B------:R-:W-:Y:S05]  /*9740*/  BRA `(.L_x_147) ;  /* 0xffffff9000d07947 */ /* 0x000fea000383ffff */
.L_x_49:
[----:B-1----:R1:W2:Y:S02]  /*9750*/  SYNCS.PHASECHK.TRANS64.TRYWAIT P1, [R2+URZ+0x80], R5 ;  /* 0x00008005020075a7 */ /* 0x0022a400080211ff */
[----:B--2---:R-:W-:Y:S05]  /*9760*/  @!P1 NANOSLEEP.SYNCS 0x989680 ;  /* 0x009896800000995d */ /* 0x004fea0003900000 */
[----:B------:R-:W2:Y:S02]  /*9770*/  @!P1 SYNCS.PHASECHK.TRANS64 P1, [R2+URZ+0x80], R5 ;  /* 0x00008005020095a7 */ /* 0x000ea400080210ff */
[----:B--2---:R-:W-:Y:S05]  /*9780*/  @!P1 BRA `(.L_x_49) ;  /* 0xfffffffc00f09947 */ /* 0x004fea000383ffff */
[----:B------:R-:W-:Y:S05]  /*9790*/  BRA `(.L_x_148) ;  /* 0xffffff9400007947 */ /* 0x000fea000383ffff */
.L_x_52:
[----:B------:R-:W-:-:S07]  /*97a0*/  MOV R0, UR4 ;  /* 0x0000000400007c02 */ /* 0x000fce0008000f00 */
.L_x_149:
[----:B-1----:R1:W2:Y:S02]  /*97b0*/  SYNCS.PHASECHK.TRANS64.TRYWAIT P0, [R0+URZ+0x90], R3 ;  /* 0x00009003000075a7 */ /* 0x0022a400080011ff */
[----:B--2---:R-:W-:Y:S05]  /*97c0*/  @!P0 NANOSLEEP.SYNCS 0x989680 ;  /* 0x009896800000895d */ /* 0x004fea0003900000 */
[----:B------:R-:W2:Y:S02]  /*97d0*/  @!P0 SYNCS.PHASECHK.TRANS64 P0, [R0+URZ+0x90], R3 ;  /* 0x00009003000085a7 */ /* 0x000ea400080010ff */
[----:B--2---:R-:W-:Y:S05]  /*97e0*/  @!P0 BRA `(.L_x_149) ;  /* 0xfffffffc00f08947 */ /* 0x004fea000383ffff */
[----:B------:R-:W-:Y:S05]  /*97f0*/  BRA `(.L_x_51) ;  /* 0xffffff9400547947 */ /* 0x000fea000383ffff */
.L_x_59:
[----:B-1----:R1:W2:Y:S02]  /*9800*/  SYNCS.PHASECHK.TRANS64.TRYWAIT P1, [R0+URZ+0x80], R5 ;  /* 0x00008005000075a7 */ /* 0x0022a400080211ff */
[----:B--2---:R-:W-:Y:S05]  /*9810*/  @!P1 NANOSLEEP.SYNCS 0x989680 ;  /* 0x009896800000995d */ /* 0x004fea0003900000 */
[----:B------:R-:W2:Y:S02]  /*9820*/  @!P1 SYNCS.PHASECHK.TRANS64 P1, [R0+URZ+0x80], R5 ;  /* 0x00008005000095a7 */ /* 0x000ea400080210ff */
[----:B--2---:R-:W-:Y:S05]  /*9830*/  @!P1 BRA `(.L_x_59) ;  /* 0xfffffffc00f09947 */ /* 0x004fea000383ffff */
[----:B------:R-:W-:Y:S05]  /*9840*/  BRA `(.L_x_150) ;  /* 0xffffff9800bc7947 */ /* 0x000fea000383ffff */
.L_x_60:
[----:B------:R-:W-:-:S07]  /*9850*/  MOV R3, UR23 ;  /* 0x0000001700037c02 */ /* 0x000fce0008000f00 */
.L_x_151:
[----:B-1----:R1:W2:Y:S02]  /*9860*/  SYNCS.PHASECHK.TRANS64.TRYWAIT P0, [R3+URZ+0xc0], R0 ;  /* 0x0000c000030075a7 */ /* 0x0022a400080011ff */
[----:B--2---:R-:W-:Y:S05]  /*9870*/  @!P0 NANOSLEEP.SYNCS 0x989680 ;  /* 0x009896800000895d */ /* 0x004fea0003900000 */
[----:B------:R-:W2:Y:S02]  /*9880*/  @!P0 SYNCS.PHASECHK.TRANS64 P0, [R3+URZ+0xc0], R0 ;  /* 0x0000c000030085a7 */ /* 0x000ea400080010ff */
[----:B--2---:R-:W-:Y:S05]  /*9890*/  @!P0 BRA `(.L_x_151) ;  /* 0xfffffffc00f08947 */ /* 0x004fea000383ffff */
[----:B------:R-:W-:Y:S05]  /*98a0*/  BRA `(.L_x_152) ;  /* 0xffffff9c000c7947 */ /* 0x000fea000383ffff */
.L_x_63:
[----:B------:R-:W-:Y:S07]  /*98b0*/  MOV R0, UR5 ;  /* 0x0000000500007c02 */ /* 0x000fee0008000f00 */
.L_x_153:
[----:B-1----:R1:W2:Y:S02]  /*98c0*/  SYNCS.PHASECHK.TRANS64.TRYWAIT P0, [R0+URZ], R3 ;  /* 0x00000003000075a7 */ /* 0x0022a400080011ff */
[----:B--2---:R-:W-:Y:S05]  /*98d0*/  @!P0 NANOSLEEP.SYNCS 0x989680 ;  /* 0x009896800000895d */ /* 0x004fea0003900000 */
[----:B------:R-:W2:Y:S02]  /*98e0*/  @!P0 SYNCS.PHASECHK.TRANS64 P0, [R0+URZ], R3 ;  /* 0x00000003000085a7 */ /* 0x000ea400080010ff */
[----:B--2---:R-:W-:Y:S05]  /*98f0*/  @!P0 BRA `(.L_x_153) ;  /* 0xfffffffc00f08947 */ /* 0x004fea000383ffff */
[----:B------:R-:W-:Y:S05]  /*9900*/  BRA `(.L_x_62) ;  /* 0xffffff9c00287947 */ /* 0x000fea000383ffff */
.L_x_66:
[----:B------:R-:W-:-:S07]  /*9910*/  MOV R0, UR4 ;  /* 0x0000000400007c02 */ /* 0x000fce0008000f00 */
.L_x_154:
[----:B--2---:R2:W4:Y:S02]  /*9920*/  SYNCS.PHASECHK.TRANS64.TRYWAIT P0, [R0+URZ], R3 ;  /* 0x00000003000075a7 */ /* 0x00452400080011ff */
[----:B----4-:R-:W-:Y:S05]  /*9930*/  @!P0 NANOSLEEP.SYNCS 0x989680 ;  /* 0x009896800000895d */ /* 0x010fea0003900000 */
[----:B------:R-:W4:Y:S02]  /*9940*/  @!P0 SYNCS.PHASECHK.TRANS64 P0, [R0+URZ], R3 ;  /* 0x00000003000085a7 */ /* 0x000f2400080010ff */
[----:B----4-:R-:W-:Y:S05]  /*9950*/  @!P0 BRA `(.L_x_154) ;  /* 0xfffffffc00f08947 */ /* 0x010fea000383ffff */
[----:B------:R-:W-:Y:S05]  /*9960*/  BRA `(.L_x_155) ;  /* 0xffffff9c00dc7947 */ /* 0x000fea000383ffff */
.L_x_67:
[----:B------:R-:W-:-:S07]  /*9970*/  MOV R0, UR5 ;  /* 0x0000000500007c02 */ /* 0x000fce0008000f00 */
.L_x_156:
[----:B-1----:R1:W2:Y:S02]  /*9980*/  SYNCS.PHASECHK.TRANS64.TRYWAIT P0, [R0+URZ], R3 ;  /* 0x00000003000075a7 */ /* 0x0022a400080011ff */
[----:B--2---:R-:W-:Y:S05]  /*9990*/  @!P0 NANOSLEEP.SYNCS 0x989680 ;  /* 0x009896800000895d */ /* 0x004fea0003900000 */
[----:B------:R-:W2:Y:S02]  /*99a0*/  @!P0 SYNCS.PHASECHK.TRANS64 P0, [R0+URZ], R3 ;  /* 0x00000003000085a7 */ /* 0x000ea400080010ff */
[----:B--2---:R-:W-:Y:S05]  /*99b0*/  @!P0 BRA `(.L_x_156) ;  /* 0xfffffffc00f08947 */ /* 0x004fea000383ffff */
[----:B------:R-:W-:Y:S05]  /*99c0*/  BRA `(.L_x_157) ;  /* 0xffffff9c00e87947 */ /* 0x000fea000383ffff */
.L_x_68:
[----:B------:R-:W-:-:S07]  /*99d0*/  MOV R0, UR5 ;  /* 0x0000000500007c02 */ /* 0x000fce0008000f00 */
.L_x_158:
[----:B-1----:R1:W2:Y:S02]  /*99e0*/  SYNCS.PHASECHK.TRANS64.TRYWAIT P0, [R0+URZ], R3 ;  /* 0x00000003000075a7 */ /* 0x0022a400080011ff */
[----:B--2---:R-:W-:Y:S05]  /*99f0*/  @!P0 NANOSLEEP.SYNCS 0x989680 ;  /* 0x009896800000895d */ /* 0x004fea0003900000 */
[----:B------:R-:W2:Y:S02]  /*9a00*/  @!P0 SYNCS.PHASECHK.TRANS64 P0, [R0+URZ], R3 ;  /* 0x00000003000085a7 */ /* 0x000ea400080010ff */
[----:B--2---:R-:W-:Y:S05]  /*9a10*/  @!P0 BRA `(.L_x_158) ;  /* 0xfffffffc00f08947 */ /* 0x004fea000383ffff */
[----:B------:R-:W-:Y:S05]  /*9a20*/  BRA `(.L_x_159) ;  /* 0xffffff9c00f47947 */ /* 0x000fea000383ffff */
.L_x_69:
[----:B------:R-:W-:-:S07]  /*9a30*/  MOV R0, UR4 ;  /* 0x0000000400007c02 */ /* 0x000fce0008000f00 */
.L_x_160:
[----:B-1----:R1:W2:Y:S02]  /*9a40*/  SYNCS.PHASECHK.TRANS64.TRYWAIT P0, [R0+URZ], R3 ;  /* 0x00000003000075a7 */ /* 0x0022a400080011ff */
[----:B--2---:R-:W-:Y:S05]  /*9a50*/  @!P0 NANOSLEEP.SYNCS 0x989680 ;  /* 0x009896800000895d */ /* 0x004fea0003900000 */
[----:B------:R-:W2:Y:S02]  /*9a60*/  @!P0 SYNCS.PHASECHK.TRANS64 P0, [R0+URZ], R3 ;  /* 0x00000003000085a7 */ /* 0x000ea400080010ff */
[----:B--2---:R-:W-:Y:S05]  /*9a70*/  @!P0 BRA `(.L_x_160) ;  /* 0xfffffffc00f08947 */ /* 0x004fea000383ffff */
[----:B------:R-:W-:Y:S05]  /*9a80*/  BRA `(.L_x_161) ;  /* 0xffffffa000007947 */ /* 0x000fea000383ffff */
.L_x_74:
[----:B--2---:R2:W3:Y:S02]  /*9a90*/  SYNCS.PHASECHK.TRANS64.TRYWAIT P0, [R12+URZ+0x80], R9 ;  /* 0x000080090c0075a7 */ /* 0x0044e400080011ff */
[----:B---3--:R-:W-:Y:S05]  /*9aa0*/  @!P0 NANOSLEEP.SYNCS 0x989680 ;  /* 0x009896800000895d */ /* 0x008fea0003900000 */
[----:B------:R-:W3:Y:S02]  /*9ab0*/  @!P0 SYNCS.PHASECHK.TRANS64 P0, [R12+URZ+0x80], R9 ;  /* 0x000080090c0085a7 */ /* 0x000ee400080010ff */
[----:B---3--:R-:W-:Y:S05]  /*9ac0*/  @!P0 BRA `(.L_x_74) ;  /* 0xfffffffc00f08947 */ /* 0x008fea000383ffff */
[----:B------:R-:W-:Y:S05]  /*9ad0*/  BRA `(.L_x_162) ;  /* 0xffffffa400307947 */ /* 0x000fea000383ffff */
.L_x_77:
[----:B------:R-:W-:Y:S07]  /*9ae0*/  MOV R0, UR21 ;  /* 0x0000001500007c02 */ /* 0x000fee0008000f00 */
.L_x_163:
[----:B--2---:R2:W3:Y:S02]  /*9af0*/  SYNCS.PHASECHK.TRANS64.TRYWAIT P2, [R0+URZ+0x78], R11 ;  /* 0x0000780b000075a7 */ /* 0x0044e400080411ff */
[----:B---3--:R-:W-:Y:S05]  /*9b00*/  @!P2 NANOSLEEP.SYNCS 0x989680 ;  /* 0x009896800000a95d */ /* 0x008fea0003900000 */
[----:B------:R-:W3:Y:S02]  /*9b10*/  @!P2 SYNCS.PHASECHK.TRANS64 P2, [R0+URZ+0x78], R11 ;  /* 0x0000780b0000a5a7 */ /* 0x000ee400080410ff */
[----:B---3--:R-:W-:Y:S05]  /*9b20*/  @!P2 BRA `(.L_x_163) ;  /* 0xfffffffc00f0a947 */ /* 0x008fea000383ffff */
[----:B------:R-:W-:Y:S05]  /*9b30*/  BRA `(.L_x_76) ;  /* 0xffffffa800987947 */ /* 0x000fea000383ffff */
.L_x_80:
[----:B--2---:R-:W-:Y:S07]  /*9b40*/  MOV R0, UR21 ;  /* 0x0000001500007c02 */ /* 0x004fee0008000f00 */
.L_x_164:
[----:B--2---:R2:W3:Y:S02]  /*9b50*/  SYNCS.PHASECHK.TRANS64.TRYWAIT P0, [R0+URZ+0x50], R9 ;  /* 0x00005009000075a7 */ /* 0x0044e400080011ff */
[----:B---3--:R-:W-:Y:S05]  /*9b60*/  @!P0 NANOSLEEP.SYNCS 0x989680 ;  /* 0x009896800000895d */ /* 0x008fea0003900000 */
[----:B------:R-:W3:Y:S02]  /*9b70*/  @!P0 SYNCS.PHASECHK.TRANS64 P0, [R0+URZ+0x50], R9 ;  /* 0x00005009000085a7 */ /* 0x000ee400080010ff */
[----:B---3--:R-:W-:Y:S05]  /*9b80*/  @!P0 BRA `(.L_x_164) ;  /* 0xfffffffc00f08947 */ /* 0x008fea000383ffff */
[----:B------:R-:W-:Y:S05]  /*9b90*/  BRA `(.L_x_165) ;  /* 0xffffffa800f47947 */ /* 0x000fea000383ffff */
.L_x_81:
[----:B------:R-:W-:Y:S07]  /*9ba0*/  MOV R0, UR21 ;  /* 0x0000001500007c02 */ /* 0x000fee0008000f00 */
.L_x_166:
[----:B--2---:R2:W3:Y:S02]  /*9bb0*/  SYNCS.PHASECHK.TRANS64.TRYWAIT P0, [R0+URZ+0x58], R9 ;  /* 0x00005809000075a7 */ /* 0x0044e400080011ff */
[----:B---3--:R-:W-:Y:S05]  /*9bc0*/  @!P0 NANOSLEEP.SYNCS 0x989680 ;  /* 0x009896800000895d */ /* 0x008fea0003900000 */
[----:B------:R-:W3:Y:S02]  /*9bd0*/  @!P0 SYNCS.PHASECHK.TRANS64 P0, [R0+URZ+0x58], R9 ;  /* 0x00005809000085a7 */ /* 0x000ee400080010ff */
[----:B---3--:R-:W-:Y:S05]  /*9be0*/  @!P0 BRA `(.L_x_166) ;  /* 0xfffffffc00f08947 */ /* 0x008fea000383ffff */
[----:B------:R-:W-:Y:S05]  /*9bf0*/  BRA `(.L_x_167) ;  /* 0xffffffac002c7947 */ /* 0x000fea000383ffff */
.L_x_82:
[----:B------:R-:W-:Y:S07]  /*9c00*/  MOV R0, UR21 ;  /* 0x0000001500007c02 */ /* 0x000fee0008000f00 */
.L_x_168:
[----:B--2---:R2:W3:Y:S02]  /*9c10*/  SYNCS.PHASECHK.TRANS64.TRYWAIT P0, [R0+URZ+0x60], R9 ;  /* 0x00006009000075a7 */ /* 0x0044e400080011ff */
[----:B---3--:R-:W-:Y:S05]  /*9c20*/  @!P0 NANOSLEEP.SYNCS 0x989680 ;  /* 0x009896800000895d */ /* 0x008fea0003900000 */
[----:B------:R-:W3:Y:S02]  /*9c30*/  @!P0 SYNCS.PHASECHK.TRANS64 P0, [R0+URZ+0x60], R9 ;  /* 0x00006009000085a7 */ /* 0x000ee400080010ff */
[----:B---3--:R-:W-:Y:S05]  /*9c40*/  @!P0 BRA `(.L_x_168) ;  /* 0xfffffffc00f08947 */ /* 0x008fea000383ffff */
[----:B------:R-:W-:Y:S05]  /*9c50*/  BRA `(.L_x_169) ;  /* 0xffffffac00707947 */ /* 0x000fea000383ffff */
.L_x_83:
[----:B------:R-:W-:Y:S07]  /*9c60*/  MOV R0, UR21 ;  /* 0x0000001500007c02 */ /* 0x000fee0008000f00 */
.L_x_170:
[----:B--2---:R2:W3:Y:S02]  /*9c70*/  SYNCS.PHASECHK.TRANS64.TRYWAIT P0, [R0+URZ+0x68], R9 ;  /* 0x00006809000075a7 */ /* 0x0044e400080011ff */
[----:B---3--:R-:W-:Y:S05]  /*9c80*/  @!P0 NANOSLEEP.SYNCS 0x989680 ;  /* 0x009896800000895d */ /* 0x008fea0003900000 */
[----:B------:R-:W3:Y:S02]  /*9c90*/  @!P0 SYNCS.PHASECHK.TRANS64 P0, [R0+URZ+0x68], R9 ;  /* 0x00006809000085a7 */ /* 0x000ee400080010ff */
[----:B---3--:R-:W-:Y:S05]  /*9ca0*/  @!P0 BRA `(.L_x_170) ;  /* 0xfffffffc00f08947 */ /* 0x008fea000383ffff */
[----:B------:R-:W-:Y:S05]  /*9cb0*/  BRA `(.L_x_171) ;  /* 0xffffffac00b07947 */ /* 0x000fea000383ffff */
.L_x_85:
[----:B------:R-:W-:-:S07]  /*9cc0*/  MOV R0, UR21 ;  /* 0x0000001500007c02 */ /* 0x000fce0008000f00 */
.L_x_172:
[----:B---3--:R3:W4:Y:S02]  /*9cd0*/  SYNCS.PHASECHK.TRANS64.TRYWAIT P0, [R0+URZ+0x50], R3 ;  /* 0x00005003000075a7 */ /* 0x00872400080011ff */
[----:B----4-:R-:W-:Y:S05]  /*9ce0*/  @!P0 NANOSLEEP.SYNCS 0x989680 ;  /* 0x009896800000895d */ /* 0x010fea0003900000 */
[----:B------:R-:W4:Y:S02]  /*9cf0*/  @!P0 SYNCS.PHASECHK.TRANS64 P0, [R0+URZ+0x50], R3 ;  /* 0x00005003000085a7 */ /* 0x000f2400080010ff */
[----:B----4-:R-:W-:Y:S05]  /*9d00*/  @!P0 BRA `(.L_x_172) ;  /* 0xfffffffc00f08947 */ /* 0x010fea000383ffff */
[----:B------:R-:W-:Y:S05]  /*9d10*/  BRA `(.L_x_173) ;  /* 0xffffffb000287947 */ /* 0x000fea000383ffff */
.L_x_86:
[----:B---3--:R-:W-:-:S07]  /*9d20*/  MOV R0, UR21 ;  /* 0x0000001500007c02 */ /* 0x008fce0008000f00 */
.L_x_174:
[----:B---3--:R3:W4:Y:S02]  /*9d30*/  SYNCS.PHASECHK.TRANS64.TRYWAIT P0, [R0+URZ+0x58], R3 ;  /* 0x00005803000075a7 */ /* 0x00872400080011ff */
[----:B----4-:R-:W-:Y:S05]  /*9d40*/  @!P0 NANOSLEEP.SYNCS 0x989680 ;  /* 0x009896800000895d */ /* 0x010fea0003900000 */
[----:B------:R-:W4:Y:S02]  /*9d50*/  @!P0 SYNCS.PHASECHK.TRANS64 P0, [R0+URZ+0x58], R3 ;  /* 0x00005803000085a7 */ /* 0x000f2400080010ff */
[----:B----4-:R-:W-:Y:S05]  /*9d60*/  @!P0 BRA `(.L_x_174) ;  /* 0xfffffffc00f08947 */ /* 0x010fea000383ffff */
[----:B------:R-:W-:Y:S05]  /*9d70*/  BRA `(.L_x_175) ;  /* 0xffffffb000187947 */ /* 0x000fea000383ffff */
.L_x_87:
[----:B---3--:R-:W-:-:S07]  /*9d80*/  MOV R0, UR21 ;  /* 0x0000001500007c02 */ /* 0x008fce0008000f00 */
.L_x_176:
[----:B---3--:R3:W4:Y:S02]  /*9d90*/  SYNCS.PHASECHK.TRANS64.TRYWAIT P0, [R0+URZ+0x60], R3 ;  /* 0x00006003000075a7 */ /* 0x00872400080011ff */
[----:B----4-:R-:W-:Y:S05]  /*9da0*/  @!P0 NANOSLEEP.SYNCS 0x989680 ;  /* 0x009896800000895d */ /* 0x010fea0003900000 */
[----:B------:R-:W4:Y:S02]  /*9db0*/  @!P0 SYNCS.PHASECHK.TRANS64 P0, [R0+URZ+0x60], R3 ;  /* 0x00006003000085a7 */ /* 0x000f2400080010ff */
[----:B----4-:R-:W-:Y:S05]  /*9dc0*/  @!P0 BRA `(.L_x_176) ;  /* 0xfffffffc00f08947 */ /* 0x010fea000383ffff */
[----:B------:R-:W-:Y:S05]  /*9dd0*/  BRA `(.L_x_177) ;  /* 0xffffffb000087947 */ /* 0x000fea000383ffff */
.L_x_89:
[----:B-1----:R1:W2:Y:S02]  /*9de0*/  SYNCS.PHASECHK.TRANS64.TRYWAIT P0, [R3+URZ+0x80], R0 ;  /* 0x00008000030075a7 */ /* 0x0022a400080011ff */
[----:B--2---:R-:W-:Y:S05]  /*9df0*/  @!P0 NANOSLEEP.SYNCS 0x989680 ;  /* 0x009896800000895d */ /* 0x004fea0003900000 */
[----:B------:R-:W2:Y:S02]  /*9e00*/  @!P0 SYNCS.PHASECHK.TRANS64 P0, [R3+URZ+0x80], R0 ;  /* 0x00008000030085a7 */ /* 0x000ea400080010ff */
[----:B--2---:R-:W-:Y:S05]  /*9e10*/  @!P0 BRA `(.L_x_89) ;  /* 0xfffffffc00f08947 */ /* 0x004fea000383ffff */
[----:B------:R-:W-:Y:S05]  /*9e20*/  BRA `(.L_x_178) ;  /* 0xffffffb000d47947 */ /* 0x000fea000383ffff */
.L_x_100:
[----:B-1----:R-:W-:Y:S04]  /*9e30*/  MOV R0, UR44 ;  /* 0x0000002c00007c02 */ /* 0x002fe80008000f00 */
[----:B------:R1:W2:Y:S03]  /*9e40*/  SYNCS.PHASECHK.TRANS64.TRYWAIT P1, [R0+URZ+0x30], R5 ;  /* 0x00003005000075a7 */ /* 0x0002a600080211ff */
[----:B--2---:R-:W-:Y:S05]  /*9e50*/  @!P1 NANOSLEEP.SYNCS 0x989680 ;  /* 0x009896800000995d */ /* 0x004fea0003900000 */
[----:B------:R-:W2:Y:S02]  /*9e60*/  @!P1 SYNCS.PHASECHK.TRANS64 P1, [R0+URZ+0x30], R5 ;  /* 0x00003005000095a7 */ /* 0x000ea400080210ff */
[----:B--2---:R-:W-:Y:S05]  /*9e70*/  @!P1 BRA `(.L_x_100) ;  /* 0xfffffffc00ec9947 */ /* 0x004fea000383ffff */
[----:B------:R-:W-:Y:S05]  /*9e80*/  BRA `(.L_x_99) ;  /* 0xffffffc000687947 */ /* 0x000fea000383ffff */
.L_x_102:
[----:B-1----:R1:W4:Y:S02]  /*9e90*/  SYNCS.PHASECHK.TRANS64.TRYWAIT P0, [R98+URZ+0xa0], R3 ;  /* 0x0000a003620075a7 */ /* 0x00232400080011ff */
[----:B----4-:R-:W-:Y:S05]  /*9ea0*/  @!P0 NANOSLEEP.SYNCS 0x989680 ;  /* 0x009896800000895d */ /* 0x010fea0003900000 */
[----:B------:R-:W4:Y:S02]  /*9eb0*/  @!P0 SYNCS.PHASECHK.TRANS64 P0, [R98+URZ+0xa0], R3 ;  /* 0x0000a003620085a7 */ /* 0x000f2400080010ff */
[----:B----4-:R-:W-:Y:S05]  /*9ec0*/  @!P0 BRA `(.L_x_102) ;  /* 0xfffffffc00f08947 */ /* 0x010fea000383ffff */
[----:B------:R-:W-:Y:S05]  /*9ed0*/  BRA `(.L_x_101) ;  /* 0xffffffc000947947 */ /* 0x000fea000383ffff */
.L_x_111:
[----:B--2---:R2:W3:Y:S02]  /*9ee0*/  SYNCS.PHASECHK.TRANS64.TRYWAIT P0, [R3+URZ+0x30], R0 ;  /* 0x00003000030075a7 */ /* 0x0044e400080011ff */
[----:B---3--:R-:W-:Y:S05]  /*9ef0*/  @!P0 NANOSLEEP.SYNCS 0x989680 ;  /* 0x009896800000895d */ /* 0x008fea0003900000 */
[----:B------:R-:W3:Y:S02]  /*9f00*/  @!P0 SYNCS.PHASECHK.TRANS64 P0, [R3+URZ+0x30], R0 ;  /* 0x00003000030085a7 */ /* 0x000ee400080010ff */
[----:B---3--:R-:W-:Y:S05]  /*9f10*/  @!P0 BRA `(.L_x_111) ;  /* 0xfffffffc00f08947 */ /* 0x008fea000383ffff */
[----:B------:R-:W-:Y:S05]  /*9f20*/  BRA `(.L_x_110) ;  /* 0xffffffcc00787947 */ /* 0x000fea000383ffff */
.L_x_119:
[----:B-1----:R1:W3:Y:S02]  /*9f30*/  SYNCS.PHASECHK.TRANS64.TRYWAIT P0, [R63+URZ+0x30], R4 ;  /* 0x000030043f0075a7 */ /* 0x0022e400080011ff */
[----:B---3--:R-:W-:Y:S05]  /*9f40*/  @!P0 NANOSLEEP.SYNCS 0x989680 ;  /* 0x009896800000895d */ /* 0x008fea0003900000 */
[----:B------:R-:W3:Y:S02]  /*9f50*/  @!P0 SYNCS.PHASECHK.TRANS64 P0, [R63+URZ+0x30], R4 ;  /* 0x000030043f0085a7 */ /* 0x000ee400080010ff */
[----:B---3--:R-:W-:Y:S05]  /*9f60*/  @!P0 BRA `(.L_x_119) ;  /* 0xfffffffc00f08947 */ /* 0x008fea000383ffff */
[----:B------:R-:W-:Y:S05]  /*9f70*/  BRA `(.L_x_118) ;  /* 0xffffffd800807947 */ /* 0x000fea000383ffff */
.L_x_127:
[----:B-1----:R1:W3:Y:S02]  /*9f80*/  SYNCS.PHASECHK.TRANS64.TRYWAIT P0, [R108+URZ+0x30], R3 ;  /* 0x000030036c0075a7 */ /* 0x0022e400080011ff */
[----:B---3--:R-:W-:Y:S05]  /*9f90*/  @!P0 NANOSLEEP.SYNCS 0x989680 ;  /* 0x009896800000895d */ /* 0x008fea0003900000 */
[----:B------:R-:W3:Y:S02]  /*9fa0*/  @!P0 SYNCS.PHASECHK.TRANS64 P0, [R108+URZ+0x30], R3 ;  /* 0x000030036c0085a7 */ /* 0x000ee400080010ff */
[----:B---3--:R-:W-:Y:S05]  /*9fb0*/  @!P0 BRA `(.L_x_127) ;  /* 0xfffffffc00f08947 */ /* 0x008fea000383ffff */
[----:B------:R-:W-:Y:S05]  /*9fc0*/  BRA `(.L_x_126) ;  /* 0xffffffe400847947 */ /* 0x000fea000383ffff */
        .weak           $__internal_0_$__cuda_sm10x_tcgen05_guardrail_trap_col_being_dealloced_not_returned_by_alloc
        .type           $__internal_0_$__cuda_sm10x_tcgen05_guardrail_trap_col_being_dealloced_not_returned_by_alloc,@function
        .size           $__internal_0_$__cuda_sm10x_tcgen05_guardrail_trap_col_being_dealloced_not_returned_by_alloc,($__internal_1_$__cuda_sm10x_tcgen05_guardrail_trap_phase_invalid_during_alloc - $__internal_0_$__cuda_sm10x_tcgen05_guardrail_trap_col_being_dealloced_not_returned_by_alloc)
$__internal_0_$__cuda_sm10x_tcgen05_guardrail_trap_col_being_dealloced_not_returned_by_alloc:
[----:B------:R-:W-:Y:S05]  /*9fd0*/  BPT.TRAP 0x1 ;  /* 0x000000040000795c */ /* 0x000fea0000300000 */
[----:B------:R-:W-:-:S04]  /*9fe0*/  HFMA2 R3, -RZ, RZ, 0, 0 ;  /* 0x00000000ff037431 */ /* 0x000fc800000001ff */
[----:B------:R-:W-:Y:S05]  /*9ff0*/  RET.REL.NODEC R2 `(_ZN7cutlass13device_kernelINS_4gemm6kernel13GemmUniversalIN4cute5tupleIJiiiiEEENS1_10collective13CollectiveMmaINS1_35MainloopSm100TmaUmmaWarpSpecializedILi3ELi2ELi4ENS5_IJNS4_1CILi1EEENSA_ILi2EEESB_EEEEENS5_IJNSA_ILi64EEENSA_ILi256EEENSA_ILi32EEEEEENS_10bfloat16_tENS5_IJlSB_lEEESJ_SK_NS4_8TiledMMAINS4_8MMA_AtomIJNS4_20SM100_MMA_F16BF16_SSISJ_SJ_fLi64ELi256ELNS4_4UMMA5MajorE0ELSP_0ELNSO_7ScaleInE0ELSQ_0EEEEEENS4_6LayoutINS5_IJSB_SB_SB_EEENS5_IJNSA_ILi0EEESV_SV_EEEEENS5_IJNS4_10UnderscoreESY_SY_EEEEENS4_23SM90_TMA_LOAD_MULTICASTENS4_14ComposedLayoutINS4_7SwizzleILi2ELi4ELi3EEENS4_18smem_ptr_flag_bitsILi16EEENST_INS5_IJNSA_ILi8EEESH_EEENS5_IJSH_SB_EEEEEEEvNS4_8identityENS4_13SM90_TMA_LOADES1B_vS1C_EENS_8epilogue10collective18CollectiveEpilogueINS1F_23Sm100TmaWarpSpecializedILi4ELi2ELi32ELb1ELb0EEEJSI_NS5_IJNST_ISF_SB_EES1K_EEESJ_SK_SJ_SK_NS1F_6fusion15FusionCallbacksIS1J_NS1M_17LinearCombinationISJ_fSJ_fLNS_15FloatRoundStyleE2EEESI_S1L_JEEENS4_5SM1004TMEM4LOAD26SM100_TMEM_LOAD_16dp256b8xES1D_NS12_INS13_ILi3ELi4ELi3EEES16_NST_INS5_IJS17_SF_EEENS5_IJSF_SB_EEEEEEENS4_17SM75_U32x4_LDSM_NENS4_14SM90_TMA_STOREES20_NS4_17SM90_U32x4_STSM_NENS4_39AutoVectorizingCopyWithAssumedAlignmentILi128EEEEEEvvEEEEvNT_6ParamsE) ;  /* 0xffffff6002007950 */ /* 0x000fea0003c3ffff */
        .weak           $__internal_1_$__cuda_sm10x_tcgen05_guardrail_trap_phase_invalid_during_alloc
        .type           $__internal_1_$__cuda_sm10x_tcgen05_guardrail_trap_phase_invalid_during_alloc,@function
        .size           $__internal_1_$__cuda_sm10x_tcgen05_guardrail_trap_phase_invalid_during_alloc,($__internal_2_$__cuda_sm10x_tcgen05_guardrail_trap_unallocated_columns_being_dealloced - $__internal_1_$__cuda_sm10x_tcgen05_guardrail_trap_phase_invalid_during_alloc)
$__internal_1_$__cuda_sm10x_tcgen05_guardrail_trap_phase_invalid_during_alloc:
[----:B------:R-:W-:Y:S05]  /*a000*/  BPT.TRAP 0x1 ;  /* 0x000000040000795c */ /* 0x000fea0000300000 */
[----:B------:R-:W-:-:S04]  /*a010*/  MOV R5, 0x0 ;  /* 0x0000000000057802 */ /* 0x000fc80000000f00 */
[----:B------:R-:W-:Y:S05]  /*a020*/  RET.REL.NODEC R4 `(_ZN7cutlass13device_kernelINS_4gemm6kernel13GemmUniversalIN4cute5tupleIJiiiiEEENS1_10collective13CollectiveMmaINS1_35MainloopSm100TmaUmmaWarpSpecializedILi3ELi2ELi4ENS5_IJNS4_1CILi1EEENSA_ILi2EEESB_EEEEENS5_IJNSA_ILi64EEENSA_ILi256EEENSA_ILi32EEEEEENS_10bfloat16_tENS5_IJlSB_lEEESJ_SK_NS4_8TiledMMAINS4_8MMA_AtomIJNS4_20SM100_MMA_F16BF16_SSISJ_SJ_fLi64ELi256ELNS4_4UMMA5MajorE0ELSP_0ELNSO_7ScaleInE0ELSQ_0EEEEEENS4_6LayoutINS5_IJSB_SB_SB_EEENS5_IJNSA_ILi0EEESV_SV_EEEEENS5_IJNS4_10UnderscoreESY_SY_EEEEENS4_23SM90_TMA_LOAD_MULTICASTENS4_14ComposedLayoutINS4_7SwizzleILi2ELi4ELi3EEENS4_18smem_ptr_flag_bitsILi16EEENST_INS5_IJNSA_ILi8EEESH_EEENS5_IJSH_SB_EEEEEEEvNS4_8identityENS4_13SM90_TMA_LOADES1B_vS1C_EENS_8epilogue10collective18CollectiveEpilogueINS1F_23Sm100TmaWarpSpecializedILi4ELi2ELi32ELb1ELb0EEEJSI_NS5_IJNST_ISF_SB_EES1K_EEESJ_SK_SJ_SK_NS1F_6fusion15FusionCallbacksIS1J_NS1M_17LinearCombinationISJ_fSJ_fLNS_15FloatRoundStyleE2EEESI_S1L_JEEENS4_5SM1004TMEM4LOAD26SM100_TMEM_LOAD_16dp256b8xES1D_NS12_INS13_ILi3ELi4ELi3EEES16_NST_INS5_IJS17_SF_EEENS5_IJSF_SB_EEEEEEENS4_17SM75_U32x4_LDSM_NENS4_14SM90_TMA_STOREES20_NS4_17SM90_U32x4_STSM_NENS4_39AutoVectorizingCopyWithAssumedAlignmentILi128EEEEEEvvEEEEvNT_6ParamsE) ;  /* 0xffffff5c04f47950 */ /* 0x000fea0003c3ffff */
        .weak           $__internal_2_$__cuda_sm10x_tcgen05_guardrail_trap_unallocated_columns_being_dealloced
        .type           $__internal_2_$__cuda_sm10x_tcgen05_guardrail_trap_unallocated_columns_being_dealloced,@function
        .size           $__internal_2_$__cuda_sm10x_tcgen05_guardrail_trap_unallocated_columns_being_dealloced,(.L_x_180 - $__internal_2_$__cuda_sm10x_tcgen05_guardrail_trap_unallocated_columns_being_dealloced)
$__internal_2_$__cuda_sm10x_tcgen05_guardrail_trap_unallocated_columns_being_dealloced:
[----:B------:R-:W-:Y:S05]  /*a030*/  BPT.TRAP 0x1 ;  /* 0x000000040000795c */ /* 0x000fea0000300000 */
[----:B------:R-:W-:-:S04]  /*a040*/  HFMA2 R3, -RZ, RZ, 0, 0 ;  /* 0x00000000ff037431 */ /* 0x000fc800000001ff */
[----:B------:R-:W-:Y:S05]  /*a050*/  RET.REL.NODEC R2 `(_ZN7cutlass13device_kernelINS_4gemm6kernel13GemmUniversalIN4cute5tupleIJiiiiEEENS1_10collective13CollectiveMmaINS1_35MainloopSm100TmaUmmaWarpSpecializedILi3ELi2ELi4ENS5_IJNS4_1CILi1EEENSA_ILi2EEESB_EEEEENS5_IJNSA_ILi64EEENSA_ILi256EEENSA_ILi32EEEEEENS_10bfloat16_tENS5_IJlSB_lEEESJ_SK_NS4_8TiledMMAINS4_8MMA_AtomIJNS4_20SM100_MMA_F16BF16_SSISJ_SJ_fLi64ELi256ELNS4_4UMMA5MajorE0ELSP_0ELNSO_7ScaleInE0ELSQ_0EEEEEENS4_6LayoutINS5_IJSB_SB_SB_EEENS5_IJNSA_ILi0EEESV_SV_EEEEENS5_IJNS4_10UnderscoreESY_SY_EEEEENS4_23SM90_TMA_LOAD_MULTICASTENS4_14ComposedLayoutINS4_7SwizzleILi2ELi4ELi3EEENS4_18smem_ptr_flag_bitsILi16EEENST_INS5_IJNSA_ILi8EEESH_EEENS5_IJSH_SB_EEEEEEEvNS4_8identityENS4_13SM90_TMA_LOADES1B_vS1C_EENS_8epilogue10collective18CollectiveEpilogueINS1F_23Sm100TmaWarpSpecializedILi4ELi2ELi32ELb1ELb0EEEJSI_NS5_IJNST_ISF_SB_EES1K_EEESJ_SK_SJ_SK_NS1F_6fusion15FusionCallbacksIS1J_NS1M_17LinearCombinationISJ_fSJ_fLNS_15FloatRoundStyleE2EEESI_S1L_JEEENS4_5SM1004TMEM4LOAD26SM100_TMEM_LOAD_16dp256b8xES1D_NS12_INS13_ILi3ELi4ELi3EEES16_NST_INS5_IJS17_SF_EEENS5_IJSF_SB_EEEEEEENS4_17SM75_U32x4_LDSM_NENS4_14SM90_TMA_STOREES20_NS4_17SM90_U32x4_STSM_NENS4_39AutoVectorizingCopyWithAssumedAlignmentILi128EEEEEEvvEEEEvNT_6ParamsE) ;  /* 0xffffff5c02e87950 */ /* 0x000fea0003c3ffff */
.L_x_179:
[----:B------:R-:W-:-:S00]  /*a060*/  BRA `(.L_x_179) ;  /* 0xfffffffc00fc7947 */ /* 0x000fc0000383ffff */
[----:B------:R-:W-:-:S00]  /*a070*/  NOP ;  /* 0x0000000000007918 */ /* 0x000fc00000000000 */
        /* <DEDUP_REMOVED lines=8> */
.L_x_180:


//--------------------- .nv.global.init           --------------------------
	.section	.nv.global.init,"aw",@progbits
.nv.global.init:
	.type		$str$27,@object
	.size		$str$27,($str$28 - $str$27)
$str$27:
        /*0000*/ 	.byte	0x28, 0x61, 0x64, 0x64, 0x72, 0x65, 0x73, 0x73, 0x20, 0x26, 0x20, 0x6d, 0x61, 0x73, 0x6b, 0x29
        /*0010*/ 	.byte	0x20, 0x3d, 0x3d, 0x20, 0x30, 0x00
	.type		$str$28,@object
	.size		$str$28,($str$26 - $str$28)
$str$28:
        /*0016*/ 	.byte	0x2f, 0x74, 0x6d, 0x70, 0x2f, 0x63, 0x75, 0x74, 0x6c, 0x61, 0x73, 0x73, 0x5f, 0x73, 0x77, 0x65
        /*0026*/ 	.byte	0x65, 0x70, 0x5f, 0x73, 0x72, 0x63, 0x2f, 0x69, 0x6e, 0x63, 0x6c, 0x75, 0x64, 0x65, 0x2f, 0x63
        /*0036*/ 	.byte	0x75, 0x74, 0x65, 0x2f, 0x70, 0x6f, 0x69, 0x6e, 0x74, 0x65, 0x72, 0x5f, 0x66, 0x6c, 0x61, 0x67
        /*0046*/ 	.byte	0x67, 0x65, 0x64, 0x2e, 0x68, 0x70, 0x70, 0x00
	.type		$str$26,@object
	.size		$str$26,($str$25 - $str$26)
$str$26:
        /*004e*/ 	.byte	0x2f, 0x74, 0x6d, 0x70, 0x2f, 0x63, 0x75, 0x74, 0x6c, 0x61, 0x73, 0x73, 0x5f, 0x73, 0x77, 0x65
        /*005e*/ 	.byte	0x65, 0x70, 0x5f, 0x73, 0x72, 0x63, 0x2f, 0x69, 0x6e, 0x63, 0x6c, 0x75, 0x64, 0x65, 0x2f, 0x63
        /*006e*/ 	.byte	0x75, 0x74, 0x65, 0x2f, 0x61, 0x74, 0x6f, 0x6d, 0x2f, 0x63, 0x6f, 0x70, 0x79, 0x5f, 0x74, 0x72
        /*007e*/ 	.byte	0x61, 0x69, 0x74, 0x73, 0x5f, 0x73, 0x6d, 0x31, 0x30, 0x30, 0x2e, 0x68, 0x70, 0x70, 0x00
	.type		$str$25,@object
	.size		$str$25,(__unnamed_1 - $str$25)
$str$25:
        /*008d*/ 	.byte	0x28, 0x28, 0x75, 0x69, 0x6e, 0x74, 0x33, 0x32, 0x5f, 0x74, 0x28, 0x74, 0x68, 0x72, 0x65, 0x61
        /*009d*/ 	.byte	0x64, 0x49, 0x64, 0x78, 0x2e, 0x78, 0x29, 0x20, 0x2f, 0x20, 0x33, 0x32, 0x29, 0x20, 0x25, 0x20
        /*00ad*/ 	.byte	0x34, 0x29, 0x20, 0x3d, 0x3d, 0x20, 0x28, 0x28, 0x28, 0x74, 0x6d, 0x65, 0x6d, 0x5f, 0x61, 0x64
        /*00bd*/ 	.byte	0x64, 0x72, 0x20, 0x3e, 0x3e, 0x20, 0x31, 0x36, 0x29, 0x20, 0x2f, 0x20, 0x33, 0x32, 0x29, 0x20
        /*00cd*/ 	.byte	0x25, 0x20, 0x34, 0x29, 0x00
	.type		__unnamed_1,@object
	.size		__unnamed_1,(__unnamed_2 - __unnamed_1)
__unnamed_1:
        /*00d2*/ 	.byte	0x61, 0x75, 0x74, 0x6f, 0x20, 0x63, 0x75, 0x74, 0x65, 0x3a, 0x3a, 0x61, 0x73, 0x5f, 0x70, 0x6f
        /* <DEDUP_REMOVED lines=24> */
        /*0262*/ 	.byte	0x30, 0x39, 0x36, 0x3e, 0x3e, 0x3e, 0x3e, 0x5d, 0x00
	.type		__unnamed_2,@object
	.size		__unnamed_2,(.L_2 - __unnamed_2)
__unnamed_2:
        /* <DEDUP_REMOVED lines=46> */
        /*054b*/ 	.byte	0x75, 0x74, 0x65, 0x3a, 0x3a, 0x43, 0x3c, 0x30, 0x3e, 0x3e, 0x3e, 0x3e, 0x5d, 0x00
.L_2:


//--------------------- .nv.shared._ZN7cutlass13device_kernelINS_4gemm6kernel13GemmUniversalIN4cute5tupleIJiiiiEEENS1_10collective13CollectiveMmaINS1_35MainloopSm100TmaUmmaWarpSpecializedILi3ELi2ELi4ENS5_IJNS4_1CILi1EEENSA_ILi2EEESB_EEEEENS5_IJNSA_ILi64EEENSA_ILi256EEENSA_ILi32EEEEEENS_10bfloat16_tENS5_IJlSB_lEEESJ_SK_NS4_8TiledMMAINS4_8MMA_AtomIJNS4_20SM100_MMA_F16BF16_SSISJ_SJ_fLi64ELi256ELNS4_4UMMA5MajorE0ELSP_0ELNSO_7ScaleInE0ELSQ_0EEEEEENS4_6LayoutINS5_IJSB_SB_SB_EEENS5_IJNSA_ILi0EEESV_SV_EEEEENS5_IJNS4_10UnderscoreESY_SY_EEEEENS4_23SM90_TMA_LOAD_MULTICASTENS4_14ComposedLayoutINS4_7SwizzleILi2ELi4ELi3EEENS4_18smem_ptr_flag_bitsILi16EEENST_INS5_IJNSA_ILi8EEESH_EEENS5_IJSH_SB_EEEEEEEvNS4_8identityENS4_13SM90_TMA_LOADES1B_vS1C_EENS_8epilogue10collective18CollectiveEpilogueINS1F_23Sm100TmaWarpSpecializedILi4ELi2ELi32ELb1ELb0EEEJSI_NS5_IJNST_ISF_SB_EES1K_EEESJ_SK_SJ_SK_NS1F_6fusion15FusionCallbacksIS1J_NS1M_17LinearCombinationISJ_fSJ_fLNS_15FloatRoundStyleE2EEESI_S1L_JEEENS4_5SM1004TMEM4LOAD26SM100_TMEM_LOAD_16dp256b8xES1D_NS12_INS13_ILi3ELi4ELi3EEES16_NST_INS5_IJS17_SF_EEENS5_IJSF_SB_EEEEEEENS4_17SM75_U32x4_LDSM_NENS4_14SM90_TMA_STOREES20_NS4_17SM90_U32x4_STSM_NENS4_39AutoVectorizingCopyWithAssumedAlignmentILi128EEEEEEvvEEEEvNT_6ParamsE --------------------------
	.section	.nv.shared._ZN7cutlass13device_kernelINS_4gemm6kernel13GemmUniversalIN4cute5tupleIJiiiiEEENS1_10collective13CollectiveMmaINS1_35MainloopSm100TmaUmmaWarpSpecializedILi3ELi2ELi4ENS5_IJNS4_1CILi1EEENSA_ILi2EEESB_EEEEENS5_IJNSA_ILi64EEENSA_ILi256EEENSA_ILi32EEEEEENS_10bfloat16_tENS5_IJlSB_lEEESJ_SK_NS4_8TiledMMAINS4_8MMA_AtomIJNS4_20SM100_MMA_F16BF16_SSISJ_SJ_fLi64ELi256ELNS4_4UMMA5MajorE0ELSP_0ELNSO_7ScaleInE0ELSQ_0EEEEEENS4_6LayoutINS5_IJSB_SB_SB_EEENS5_IJNSA_ILi0EEESV_SV_EEEEENS5_IJNS4_10UnderscoreESY_SY_EEEEENS4_23SM90_TMA_LOAD_MULTICASTENS4_14ComposedLayoutINS4_7SwizzleILi2ELi4ELi3EEENS4_18smem_ptr_flag_bitsILi16EEENST_INS5_IJNSA_ILi8EEESH_EEENS5_IJSH_SB_EEEEEEEvNS4_8identityENS4_13SM90_TMA_LOADES1B_vS1C_EENS_8epilogue10collective18CollectiveEpilogueINS1F_23Sm100TmaWarpSpecializedILi4ELi2ELi32ELb1ELb0EEEJSI_NS5_IJNST_ISF_SB_EES1K_EEESJ_SK_SJ_SK_NS1F_6fusion15FusionCallbacksIS1J_NS1M_17LinearCombinationISJ_fSJ_fLNS_15FloatRoundStyleE2EEESI_S1L_JEEENS4_5SM1004TMEM4LOAD26SM100_TMEM_LOAD_16dp256b8xES1D_NS12_INS13_ILi3ELi4ELi3EEES16_NST_INS5_IJS17_SF_EEENS5_IJSF_SB_EEEEEEENS4_17SM75_U32x4_LDSM_NENS4_14SM90_TMA_STOREES20_NS4_17SM90_U32x4_STSM_NENS4_39AutoVectorizingCopyWithAssumedAlignmentILi128EEEEEEvvEEEEvNT_6ParamsE,"aw",@nobits
	.sectionflags	@""
	.align	16
	.zero		1024


//--------------------- .nv.shared.reserved.0     --------------------------
	.section	.nv.shared.reserved.0,"aw",@nobits
	.weak		__nv_reservedSMEM_offset_0_alias
	.size		__nv_reservedSMEM_offset_0_alias, 0, 64
	.other		__nv_reservedSMEM_offset_0_alias,@"STO_CUDA_RESERVED_SHARED STV_DEFAULT"
__nv_reservedSMEM_offset_0_alias:
	.zero		0
.nv.shared.reserved.0:
	.zero		64
	.weak		__nv_reservedSMEM_tcgen05_partition
	.type		__nv_reservedSMEM_tcgen05_partition,@object
	.size		__nv_reservedSMEM_tcgen05_partition,(.L_0 - __nv_reservedSMEM_tcgen05_partition)
__nv_reservedSMEM_tcgen05_partition:
	.zero		32
.L_0:


//--------------------- .nv.global                --------------------------
	.section	.nv.global,"aw",@nobits
.nv.global:
	.type		_ZN39_INTERNAL_716dfea9_4_k_cu_2b2e4958_81364cute1_E,@object
	.size		_ZN39_INTERNAL_716dfea9_4_k_cu_2b2e4958_81364cute1_E,(_ZN39_INTERNAL_716dfea9_4_k_cu_2b2e4958_81364cuda3std3__45__cpo6cbeginE - _ZN39_INTERNAL_716dfea9_4_k_cu_2b2e4958_81364cute1_E)
_ZN39_INTERNAL_716dfea9_4_k_cu_2b2e4958_81364cute1_E:
	.zero		1
	.type		_ZN39_INTERNAL_716dfea9_4_k_cu_2b2e4958_81364cuda3std3__45__cpo6cbeginE,@object
	.size		_ZN39_INTERNAL_716dfea9_4_k_cu_2b2e4958_81364cuda3std3__45__cpo6cbeginE,(_ZN39_INTERNAL_716dfea9_4_k_cu_2b2e4958_81364cuda3std3__48in_placeE - _ZN39_INTERNAL_716dfea9_4_k_cu_2b2e4958_81364cuda3std3__45__cpo6cbeginE)
_ZN39_INTERNAL_716dfea9_4_k_cu_2b2e4958_81364cuda3std3__45__cpo6cbeginE:
	.zero		1
	.type		_ZN39_INTERNAL_716dfea9_4_k_cu_2b2e4958_81364cuda3std3__48in_placeE,@object
	.size		_ZN39_INTERNAL_716dfea9_4_k_cu_2b2e4958_81364cuda3std3__48in_placeE,(_ZN39_INTERNAL_716dfea9_4_k_cu_2b2e4958_81364cuda3std6ranges3__45__cpo9iter_moveE - _ZN39_INTERNAL_716dfea9_4_k_cu_2b2e4958_81364cuda3std3__48in_placeE)
_ZN39_INTERNAL_716dfea9_4_k_cu_2b2e4958_81364cuda3std3__48in_placeE:
	.zero		1
	.type		_ZN39_INTERNAL_716dfea9_4_k_cu_2b2e4958_81364cuda3std6ranges3__45__cpo9iter_moveE,@object
	.size		_ZN39_INTERNAL_716dfea9_4_k_cu_2b2e4958_81364cuda3std6ranges3__45__cpo9iter_moveE,(_ZN39_INTERNAL_716dfea9_4_k_cu_2b2e4958_81364cuda3std3__45__cpo5beginE - _ZN39_INTERNAL_716dfea9_4_k_cu_2b2e4958_81364cuda3std6ranges3__45__cpo9iter_moveE)
_ZN39_INTERNAL_716dfea9_4_k_cu_2b2e4958_81364cuda3std6ranges3__45__cpo9iter_moveE:
	.zero		1
	.type		_ZN39_INTERNAL_716dfea9_4_k_cu_2b2e4958_81364cuda3std3__45__cpo5beginE,@object
	.size		_ZN39_INTERNAL_716dfea9_4_k_cu_2b2e4958_81364cuda3std3__45__cpo5beginE,(_ZN39_INTERNAL_716dfea9_4_k_cu_2b2e4958_81364cuda3std3__441_GLOBAL__N__716dfea9_4_k_cu_2b2e4958_81366ignoreE - _ZN39_INTERNAL_716dfea9_4_k_cu_2b2e4958_81364cuda3std3__45__cpo5beginE)
_ZN39_INTERNAL_716dfea9_4_k_cu_2b2e4958_81364cuda3std3__45__cpo5beginE:
	.zero		1
	.type		_ZN39_INTERNAL_716dfea9_4_k_cu_2b2e4958_81364cuda3std3__441_GLOBAL__N__716dfea9_4_k_cu_2b2e4958_81366ignoreE,@object
	.size		_ZN39_INTERNAL_716dfea9_4_k_cu_2b2e4958_81364cuda3std3__441_GLOBAL__N__716dfea9_4_k_cu_2b2e4958_81366ignoreE,(_ZN39_INTERNAL_716dfea9_4_k_cu_2b2e4958_81364cute7productE - _ZN39_INTERNAL_716dfea9_4_k_cu_2b2e4958_81364cuda3std3__441_GLOBAL__N__716dfea9_4_k_cu_2b2e4958_81366ignoreE)
_ZN39_INTERNAL_716dfea9_4_k_cu_2b2e4958_81364cuda3std3__441_GLOBAL__N__716dfea9_4_k_cu_2b2e4958_81366ignoreE:
	.zero		1
	.type		_ZN39_INTERNAL_716dfea9_4_k_cu_2b2e4958_81364cute7productE,@object
	.size		_ZN39_INTERNAL_716dfea9_4_k_cu_2b2e4958_81364cute7productE,(_ZN39_INTERNAL_716dfea9_4_k_cu_2b2e4958_81364cuda3std3__45__cpo3endE - _ZN39_INTERNAL_716dfea9_4_k_cu_2b2e4958_81364cute7productE)
_ZN39_INTERNAL_716dfea9_4_k_cu_2b2e4958_81364cute7productE:
	.zero		1
	.type		_ZN39_INTERNAL_716dfea9_4_k_cu_2b2e4958_81364cuda3std3__45__cpo3endE,@object
	.size		_ZN39_INTERNAL_716dfea9_4_k_cu_2b2e4958_81364cuda3std3__45__cpo3endE,(_ZN39_INTERNAL_716dfea9_4_k_cu_2b2e4958_81364cuda3std3__419piecewise_constructE - _ZN39_INTERNAL_716dfea9_4_k_cu_2b2e4958_81364cuda3std3__45__cpo3endE)
_ZN39_INTERNAL_716dfea9_4_k_cu_2b2e4958_81364cuda3std3__45__cpo3endE:
	.zero		1
	.type		_ZN39_INTERNAL_716dfea9_4_k_cu_2b2e4958_81364cuda3std3__419piecewise_constructE,@object
	.size		_ZN39_INTERNAL_716dfea9_4_k_cu_2b2e4958_81364cuda3std3__419piecewise_constructE,(_ZN39_INTERNAL_716dfea9_4_k_cu_2b2e4958_81364cuda3std3__45__cpo4cendE - _ZN39_INTERNAL_716dfea9_4_k_cu_2b2e4958_81364cuda3std3__419piecewise_constructE)
_ZN39_INTERNAL_716dfea9_4_k_cu_2b2e4958_81364cuda3std3__419piecewise_constructE:
	.zero		1
	.type		_ZN39_INTERNAL_716dfea9_4_k_cu_2b2e4958_81364cuda3std3__45__cpo4cendE,@object
	.size		_ZN39_INTERNAL_716dfea9_4_k_cu_2b2e4958_81364cuda3std3__45__cpo4cendE,(_ZN39_INTERNAL_716dfea9_4_k_cu_2b2e4958_81364cuda3std6ranges3__45__cpo4swapE - _ZN39_INTERNAL_716dfea9_4_k_cu_2b2e4958_81364cuda3std3__45__cpo4cendE)
_ZN39_INTERNAL_716dfea9_4_k_cu_2b2e4958_81364cuda3std3__45__cpo4cendE:
	.zero		1
	.type		_ZN39_INTERNAL_716dfea9_4_k_cu_2b2e4958_81364cuda3std6ranges3__45__cpo4swapE,@object
	.size		_ZN39_INTERNAL_716dfea9_4_k_cu_2b2e4958_81364cuda3std6ranges3__45__cpo4swapE,(.L_10 - _ZN39_INTERNAL_716dfea9_4_k_cu_2b2e4958_81364cuda3std6ranges3__45__cpo4swapE)
_ZN39_INTERNAL_716dfea9_4_k_cu_2b2e4958_81364cuda3std6ranges3__45__cpo4swapE:
	.zero		1
.L_10:


//--------------------- .nv.constant0._ZN7cutlass13device_kernelINS_4gemm6kernel13GemmUniversalIN4cute5tupleIJiiiiEEENS1_10collective13CollectiveMmaINS1_35MainloopSm100TmaUmmaWarpSpecializedILi3ELi2ELi4ENS5_IJNS4_1CILi1EEENSA_ILi2EEESB_EEEEENS5_IJNSA_ILi64EEENSA_ILi256EEENSA_ILi32EEEEEENS_10bfloat16_tENS5_IJlSB_lEEESJ_SK_NS4_8TiledMMAINS4_8MMA_AtomIJNS4_20SM100_MMA_F16BF16_SSISJ_SJ_fLi64ELi256ELNS4_4UMMA5MajorE0ELSP_0ELNSO_7ScaleInE0ELSQ_0EEEEEENS4_6LayoutINS5_IJSB_SB_SB_EEENS5_IJNSA_ILi0EEESV_SV_EEEEENS5_IJNS4_10UnderscoreESY_SY_EEEEENS4_23SM90_TMA_LOAD_MULTICASTENS4_14ComposedLayoutINS4_7SwizzleILi2ELi4ELi3EEENS4_18smem_ptr_flag_bitsILi16EEENST_INS5_IJNSA_ILi8EEESH_EEENS5_IJSH_SB_EEEEEEEvNS4_8identityENS4_13SM90_TMA_LOADES1B_vS1C_EENS_8epilogue10collective18CollectiveEpilogueINS1F_23Sm100TmaWarpSpecializedILi4ELi2ELi32ELb1ELb0EEEJSI_NS5_IJNST_ISF_SB_EES1K_EEESJ_SK_SJ_SK_NS1F_6fusion15FusionCallbacksIS1J_NS1M_17LinearCombinationISJ_fSJ_fLNS_15FloatRoundStyleE2EEESI_S1L_JEEENS4_5SM1004TMEM4LOAD26SM100_TMEM_LOAD_16dp256b8xES1D_NS12_INS13_ILi3ELi4ELi3EEES16_NST_INS5_IJS17_SF_EEENS5_IJSF_SB_EEEEEEENS4_17SM75_U32x4_LDSM_NENS4_14SM90_TMA_STOREES20_NS4_17SM90_U32x4_STSM_NENS4_39AutoVectorizingCopyWithAssumedAlignmentILi128EEEEEEvvEEEEvNT_6ParamsE --------------------------
	.section	.nv.constant0._ZN7cutlass13device_kernelINS_4gemm6kernel13GemmUniversalIN4cute5tupleIJiiiiEEENS1_10collective13CollectiveMmaINS1_35MainloopSm100TmaUmmaWarpSpecializedILi3ELi2ELi4ENS5_IJNS4_1CILi1EEENSA_ILi2EEESB_EEEEENS5_IJNSA_ILi64EEENSA_ILi256EEENSA_ILi32EEEEEENS_10bfloat16_tENS5_IJlSB_lEEESJ_SK_NS4_8TiledMMAINS4_8MMA_AtomIJNS4_20SM100_MMA_F16BF16_SSISJ_SJ_fLi64ELi256ELNS4_4UMMA5MajorE0ELSP_0ELNSO_7ScaleInE0ELSQ_0EEEEEENS4_6LayoutINS5_IJSB_SB_SB_EEENS5_IJNSA_ILi0EEESV_SV_EEEEENS5_IJNS4_10UnderscoreESY_SY_EEEEENS4_23SM90_TMA_LOAD_MULTICASTENS4_14ComposedLayoutINS4_7SwizzleILi2ELi4ELi3EEENS4_18smem_ptr_flag_bitsILi16EEENST_INS5_IJNSA_ILi8EEESH_EEENS5_IJSH_SB_EEEEEEEvNS4_8identityENS4_13SM90_TMA_LOADES1B_vS1C_EENS_8epilogue10collective18CollectiveEpilogueINS1F_23Sm100TmaWarpSpecializedILi4ELi2ELi32ELb1ELb0EEEJSI_NS5_IJNST_ISF_SB_EES1K_EEESJ_SK_SJ_SK_NS1F_6fusion15FusionCallbacksIS1J_NS1M_17LinearCombinationISJ_fSJ_fLNS_15FloatRoundStyleE2EEESI_S1L_JEEENS4_5SM1004TMEM4LOAD26SM100_TMEM_LOAD_16dp256b8xES1D_NS12_INS13_ILi3ELi4ELi3EEES16_NST_INS5_IJS17_SF_EEENS5_IJSF_SB_EEEEEEENS4_17SM75_U32x4_LDSM_NENS4_14SM90_TMA_STOREES20_NS4_17SM90_U32x4_STSM_NENS4_39AutoVectorizingCopyWithAssumedAlignmentILi128EEEEEEvvEEEEvNT_6ParamsE,"a",@progbits
	.sectionflags	@""
	.align	4
.nv.constant0._ZN7cutlass13device_kernelINS_4gemm6kernel13GemmUniversalIN4cute5tupleIJiiiiEEENS1_10collective13CollectiveMmaINS1_35MainloopSm100TmaUmmaWarpSpecializedILi3ELi2ELi4ENS5_IJNS4_1CILi1EEENSA_ILi2EEESB_EEEEENS5_IJNSA_ILi64EEENSA_ILi256EEENSA_ILi32EEEEEENS_10bfloat16_tENS5_IJlSB_lEEESJ_SK_NS4_8TiledMMAINS4_8MMA_AtomIJNS4_20SM100_MMA_F16BF16_SSISJ_SJ_fLi64ELi256ELNS4_4UMMA5MajorE0ELSP_0ELNSO_7ScaleInE0ELSQ_0EEEEEENS4_6LayoutINS5_IJSB_SB_SB_EEENS5_IJNSA_ILi0EEESV_SV_EEEEENS5_IJNS4_10UnderscoreESY_SY_EEEEENS4_23SM90_TMA_LOAD_MULTICASTENS4_14ComposedLayoutINS4_7SwizzleILi2ELi4ELi3EEENS4_18smem_ptr_flag_bitsILi16EEENST_INS5_IJNSA_ILi8EEESH_EEENS5_IJSH_SB_EEEEEEEvNS4_8identityENS4_13SM90_TMA_LOADES1B_vS1C_EENS_8epilogue10collective18CollectiveEpilogueINS1F_23Sm100TmaWarpSpecializedILi4ELi2ELi32ELb1ELb0EEEJSI_NS5_IJNST_ISF_SB_EES1K_EEESJ_SK_SJ_SK_NS1F_6fusion15FusionCallbacksIS1J_NS1M_17LinearCombinationISJ_fSJ_fLNS_15FloatRoundStyleE2EEESI_S1L_JEEENS4_5SM1004TMEM4LOAD26SM100_TMEM_LOAD_16dp256b8xES1D_NS12_INS13_ILi3ELi4ELi3EEES16_NST_INS5_IJS17_SF_EEENS5_IJSF_SB_EEEEEEENS4_17SM75_U32x4_LDSM_NENS4_14SM90_TMA_STOREES20_NS4_17SM90_U32x4_STSM_NENS4_39AutoVectorizingCopyWithAssumedAlignmentILi128EEEEEEvvEEEEvNT_6ParamsE:
	.zero		2944


//--------------------- SYMBOLS --------------------------

	.type		.nv.reservedSmem.offset0,@object
	.size		.nv.reservedSmem.offset0,0x4
	.type		.nv.reservedSmem.cap,@object
	.size		.nv.reservedSmem.cap,0x4
	.type		__assertfail,@function
